//
// Generated by NVIDIA NVVM Compiler
//
// Compiler Build ID: CL-36424714
// Cuda compilation tools, release 13.0, V13.0.88
// Based on NVVM 20.0.0
//

.version 9.0
.target sm_100
.address_size 64

	// .globl	_Z24smoothSimpleAverageNaivePKfPKiS2_S2_Pfi

.visible .entry _Z24smoothSimpleAverageNaivePKfPKiS2_S2_Pfi(
	.param .u64 .ptr .align 1 _Z24smoothSimpleAverageNaivePKfPKiS2_S2_Pfi_param_0,
	.param .u64 .ptr .align 1 _Z24smoothSimpleAverageNaivePKfPKiS2_S2_Pfi_param_1,
	.param .u64 .ptr .align 1 _Z24smoothSimpleAverageNaivePKfPKiS2_S2_Pfi_param_2,
	.param .u64 .ptr .align 1 _Z24smoothSimpleAverageNaivePKfPKiS2_S2_Pfi_param_3,
	.param .u64 .ptr .align 1 _Z24smoothSimpleAverageNaivePKfPKiS2_S2_Pfi_param_4,
	.param .u32 _Z24smoothSimpleAverageNaivePKfPKiS2_S2_Pfi_param_5
)
{
	.reg .pred 	%p<56>;
	.reg .b32 	%r<110>;
	.reg .b32 	%f<86>;
	.reg .b64 	%rd<56>;

	ld.param.u64 	%rd10, [_Z24smoothSimpleAverageNaivePKfPKiS2_S2_Pfi_param_0];
	ld.param.u64 	%rd11, [_Z24smoothSimpleAverageNaivePKfPKiS2_S2_Pfi_param_1];
	ld.param.u64 	%rd7, [_Z24smoothSimpleAverageNaivePKfPKiS2_S2_Pfi_param_2];
	ld.param.u64 	%rd8, [_Z24smoothSimpleAverageNaivePKfPKiS2_S2_Pfi_param_3];
	ld.param.u64 	%rd9, [_Z24smoothSimpleAverageNaivePKfPKiS2_S2_Pfi_param_4];
	ld.param.u32 	%r69, [_Z24smoothSimpleAverageNaivePKfPKiS2_S2_Pfi_param_5];
	cvta.to.global.u64 	%rd1, %rd11;
	cvta.to.global.u64 	%rd2, %rd10;
	mov.u32 	%r70, %ctaid.x;
	mov.u32 	%r71, %ntid.x;
	mov.u32 	%r72, %tid.x;
	mad.lo.s32 	%r1, %r70, %r71, %r72;
	setp.ge.s32 	%p1, %r1, %r69;
	@%p1 bra 	$L__BB0_44;
	cvta.to.global.u64 	%rd12, %rd7;
	cvta.to.global.u64 	%rd13, %rd8;
	mul.wide.s32 	%rd14, %r1, 4;
	add.s64 	%rd15, %rd12, %rd14;
	ld.global.u32 	%r2, [%rd15];
	add.s64 	%rd16, %rd13, %rd14;
	ld.global.u32 	%r3, [%rd16];
	add.s64 	%rd17, %rd2, %rd14;
	ld.global.f32 	%f63, [%rd17];
	setp.lt.s32 	%p2, %r3, 1;
	mov.f32 	%f85, 0f3F800000;
	@%p2 bra 	$L__BB0_43;
	and.b32  	%r4, %r3, 7;
	setp.lt.u32 	%p3, %r3, 8;
	mov.b32 	%r86, 1;
	mov.b32 	%r102, 0;
	@%p3 bra 	$L__BB0_21;
	and.b32  	%r102, %r3, 2147483640;
	neg.s32 	%r84, %r102;
	add.s64 	%rd3, %rd1, 16;
	mov.b32 	%r86, 1;
	mov.u32 	%r83, %r2;
$L__BB0_4:
	.pragma "nounroll";
	mul.wide.s32 	%rd18, %r83, 4;
	add.s64 	%rd4, %rd3, %rd18;
	ld.global.u32 	%r10, [%rd4+-16];
	setp.lt.s32 	%p4, %r10, 0;
	setp.ge.s32 	%p5, %r10, %r69;
	or.pred  	%p6, %p4, %p5;
	@%p6 bra 	$L__BB0_6;
	mul.wide.u32 	%rd19, %r10, 4;
	add.s64 	%rd20, %rd2, %rd19;
	ld.global.f32 	%f44, [%rd20];
	add.f32 	%f63, %f63, %f44;
	add.s32 	%r86, %r86, 1;
$L__BB0_6:
	ld.global.u32 	%r13, [%rd4+-12];
	setp.lt.s32 	%p7, %r13, 0;
	setp.ge.s32 	%p8, %r13, %r69;
	or.pred  	%p9, %p7, %p8;
	@%p9 bra 	$L__BB0_8;
	mul.wide.u32 	%rd21, %r13, 4;
	add.s64 	%rd22, %rd2, %rd21;
	ld.global.f32 	%f45, [%rd22];
	add.f32 	%f63, %f63, %f45;
	add.s32 	%r86, %r86, 1;
$L__BB0_8:
	ld.global.u32 	%r16, [%rd4+-8];
	setp.lt.s32 	%p10, %r16, 0;
	setp.ge.s32 	%p11, %r16, %r69;
	or.pred  	%p12, %p10, %p11;
	@%p12 bra 	$L__BB0_10;
	mul.wide.u32 	%rd23, %r16, 4;
	add.s64 	%rd24, %rd2, %rd23;
	ld.global.f32 	%f46, [%rd24];
	add.f32 	%f63, %f63, %f46;
	add.s32 	%r86, %r86, 1;
$L__BB0_10:
	ld.global.u32 	%r19, [%rd4+-4];
	setp.lt.s32 	%p13, %r19, 0;
	setp.ge.s32 	%p14, %r19, %r69;
	or.pred  	%p15, %p13, %p14;
	@%p15 bra 	$L__BB0_12;
	mul.wide.u32 	%rd25, %r19, 4;
	add.s64 	%rd26, %rd2, %rd25;
	ld.global.f32 	%f47, [%rd26];
	add.f32 	%f63, %f63, %f47;
	add.s32 	%r86, %r86, 1;
$L__BB0_12:
	ld.global.u32 	%r22, [%rd4];
	setp.lt.s32 	%p16, %r22, 0;
	setp.ge.s32 	%p17, %r22, %r69;
	or.pred  	%p18, %p16, %p17;
	@%p18 bra 	$L__BB0_14;
	mul.wide.u32 	%rd27, %r22, 4;
	add.s64 	%rd28, %rd2, %rd27;
	ld.global.f32 	%f48, [%rd28];
	add.f32 	%f63, %f63, %f48;
	add.s32 	%r86, %r86, 1;
$L__BB0_14:
	ld.global.u32 	%r25, [%rd4+4];
	setp.lt.s32 	%p19, %r25, 0;
	setp.ge.s32 	%p20, %r25, %r69;
	or.pred  	%p21, %p19, %p20;
	@%p21 bra 	$L__BB0_16;
	mul.wide.u32 	%rd29, %r25, 4;
	add.s64 	%rd30, %rd2, %rd29;
	ld.global.f32 	%f49, [%rd30];
	add.f32 	%f63, %f63, %f49;
	add.s32 	%r86, %r86, 1;
$L__BB0_16:
	ld.global.u32 	%r28, [%rd4+8];
	setp.lt.s32 	%p22, %r28, 0;
	setp.ge.s32 	%p23, %r28, %r69;
	or.pred  	%p24, %p22, %p23;
	@%p24 bra 	$L__BB0_18;
	mul.wide.u32 	%rd31, %r28, 4;
	add.s64 	%rd32, %rd2, %rd31;
	ld.global.f32 	%f50, [%rd32];
	add.f32 	%f63, %f63, %f50;
	add.s32 	%r86, %r86, 1;
$L__BB0_18:
	ld.global.u32 	%r31, [%rd4+12];
	setp.lt.s32 	%p25, %r31, 0;
	setp.ge.s32 	%p26, %r31, %r69;
	or.pred  	%p27, %p25, %p26;
	@%p27 bra 	$L__BB0_20;
	mul.wide.u32 	%rd33, %r31, 4;
	add.s64 	%rd34, %rd2, %rd33;
	ld.global.f32 	%f51, [%rd34];
	add.f32 	%f63, %f63, %f51;
	add.s32 	%r86, %r86, 1;
$L__BB0_20:
	add.s32 	%r84, %r84, 8;
	add.s32 	%r83, %r83, 8;
	setp.ne.s32 	%p28, %r84, 0;
	@%p28 bra 	$L__BB0_4;
$L__BB0_21:
	setp.eq.s32 	%p29, %r4, 0;
	@%p29 bra 	$L__BB0_42;
	and.b32  	%r39, %r3, 3;
	setp.lt.u32 	%p30, %r4, 4;
	@%p30 bra 	$L__BB0_32;
	add.s32 	%r78, %r102, %r2;
	mul.wide.s32 	%rd35, %r78, 4;
	add.s64 	%rd5, %rd1, %rd35;
	ld.global.u32 	%r40, [%rd5];
	setp.lt.s32 	%p31, %r40, 0;
	setp.ge.s32 	%p32, %r40, %r69;
	or.pred  	%p33, %p31, %p32;
	@%p33 bra 	$L__BB0_25;
	mul.wide.u32 	%rd36, %r40, 4;
	add.s64 	%rd37, %rd2, %rd36;
	ld.global.f32 	%f53, [%rd37];
	add.f32 	%f63, %f63, %f53;
	add.s32 	%r86, %r86, 1;
$L__BB0_25:
	ld.global.u32 	%r43, [%rd5+4];
	setp.lt.s32 	%p34, %r43, 0;
	setp.ge.s32 	%p35, %r43, %r69;
	or.pred  	%p36, %p34, %p35;
	@%p36 bra 	$L__BB0_27;
	mul.wide.u32 	%rd38, %r43, 4;
	add.s64 	%rd39, %rd2, %rd38;
	ld.global.f32 	%f54, [%rd39];
	add.f32 	%f63, %f63, %f54;
	add.s32 	%r86, %r86, 1;
$L__BB0_27:
	ld.global.u32 	%r46, [%rd5+8];
	setp.lt.s32 	%p37, %r46, 0;
	setp.ge.s32 	%p38, %r46, %r69;
	or.pred  	%p39, %p37, %p38;
	@%p39 bra 	$L__BB0_29;
	mul.wide.u32 	%rd40, %r46, 4;
	add.s64 	%rd41, %rd2, %rd40;
	ld.global.f32 	%f55, [%rd41];
	add.f32 	%f63, %f63, %f55;
	add.s32 	%r86, %r86, 1;
$L__BB0_29:
	ld.global.u32 	%r49, [%rd5+12];
	setp.lt.s32 	%p40, %r49, 0;
	setp.ge.s32 	%p41, %r49, %r69;
	or.pred  	%p42, %p40, %p41;
	@%p42 bra 	$L__BB0_31;
	mul.wide.u32 	%rd42, %r49, 4;
	add.s64 	%rd43, %rd2, %rd42;
	ld.global.f32 	%f56, [%rd43];
	add.f32 	%f63, %f63, %f56;
	add.s32 	%r86, %r86, 1;
$L__BB0_31:
	add.s32 	%r102, %r102, 4;
$L__BB0_32:
	setp.eq.s32 	%p43, %r39, 0;
	@%p43 bra 	$L__BB0_42;
	setp.eq.s32 	%p44, %r39, 1;
	@%p44 bra 	$L__BB0_39;
	add.s32 	%r80, %r102, %r2;
	mul.wide.s32 	%rd44, %r80, 4;
	add.s64 	%rd6, %rd1, %rd44;
	ld.global.u32 	%r56, [%rd6];
	setp.lt.s32 	%p45, %r56, 0;
	setp.ge.s32 	%p46, %r56, %r69;
	or.pred  	%p47, %p45, %p46;
	@%p47 bra 	$L__BB0_36;
	mul.wide.u32 	%rd45, %r56, 4;
	add.s64 	%rd46, %rd2, %rd45;
	ld.global.f32 	%f58, [%rd46];
	add.f32 	%f63, %f63, %f58;
	add.s32 	%r86, %r86, 1;
$L__BB0_36:
	ld.global.u32 	%r59, [%rd6+4];
	setp.lt.s32 	%p48, %r59, 0;
	setp.ge.s32 	%p49, %r59, %r69;
	or.pred  	%p50, %p48, %p49;
	@%p50 bra 	$L__BB0_38;
	mul.wide.u32 	%rd47, %r59, 4;
	add.s64 	%rd48, %rd2, %rd47;
	ld.global.f32 	%f59, [%rd48];
	add.f32 	%f63, %f63, %f59;
	add.s32 	%r86, %r86, 1;
$L__BB0_38:
	add.s32 	%r102, %r102, 2;
$L__BB0_39:
	and.b32  	%r81, %r3, 1;
	setp.eq.b32 	%p51, %r81, 1;
	not.pred 	%p52, %p51;
	@%p52 bra 	$L__BB0_42;
	add.s32 	%r82, %r102, %r2;
	mul.wide.s32 	%rd49, %r82, 4;
	add.s64 	%rd50, %rd1, %rd49;
	ld.global.u32 	%r66, [%rd50];
	setp.lt.s32 	%p53, %r66, 0;
	setp.ge.s32 	%p54, %r66, %r69;
	or.pred  	%p55, %p53, %p54;
	@%p55 bra 	$L__BB0_42;
	mul.wide.u32 	%rd51, %r66, 4;
	add.s64 	%rd52, %rd2, %rd51;
	ld.global.f32 	%f60, [%rd52];
	add.f32 	%f63, %f63, %f60;
	add.s32 	%r86, %r86, 1;
$L__BB0_42:
	cvt.rn.f32.s32 	%f85, %r86;
$L__BB0_43:
	div.rn.f32 	%f61, %f63, %f85;
	cvta.to.global.u64 	%rd53, %rd9;
	add.s64 	%rd55, %rd53, %rd14;
	st.global.f32 	[%rd55], %f61;
$L__BB0_44:
	ret;

}
	// .globl	_Z19smoothGaussianNaivePKfPKiS2_S2_Pfiff
.visible .entry _Z19smoothGaussianNaivePKfPKiS2_S2_Pfiff(
	.param .u64 .ptr .align 1 _Z19smoothGaussianNaivePKfPKiS2_S2_Pfiff_param_0,
	.param .u64 .ptr .align 1 _Z19smoothGaussianNaivePKfPKiS2_S2_Pfiff_param_1,
	.param .u64 .ptr .align 1 _Z19smoothGaussianNaivePKfPKiS2_S2_Pfiff_param_2,
	.param .u64 .ptr .align 1 _Z19smoothGaussianNaivePKfPKiS2_S2_Pfiff_param_3,
	.param .u64 .ptr .align 1 _Z19smoothGaussianNaivePKfPKiS2_S2_Pfiff_param_4,
	.param .u32 _Z19smoothGaussianNaivePKfPKiS2_S2_Pfiff_param_5,
	.param .f32 _Z19smoothGaussianNaivePKfPKiS2_S2_Pfiff_param_6,
	.param .f32 _Z19smoothGaussianNaivePKfPKiS2_S2_Pfiff_param_7
)
{
	.reg .pred 	%p<56>;
	.reg .b32 	%r<46>;
	.reg .b32 	%f<142>;
	.reg .b64 	%rd<56>;

	ld.param.u64 	%rd10, [_Z19smoothGaussianNaivePKfPKiS2_S2_Pfiff_param_0];
	ld.param.u64 	%rd11, [_Z19smoothGaussianNaivePKfPKiS2_S2_Pfiff_param_1];
	ld.param.u64 	%rd7, [_Z19smoothGaussianNaivePKfPKiS2_S2_Pfiff_param_2];
	ld.param.u64 	%rd8, [_Z19smoothGaussianNaivePKfPKiS2_S2_Pfiff_param_3];
	ld.param.u64 	%rd9, [_Z19smoothGaussianNaivePKfPKiS2_S2_Pfiff_param_4];
	ld.param.u32 	%r32, [_Z19smoothGaussianNaivePKfPKiS2_S2_Pfiff_param_5];
	ld.param.f32 	%f101, [_Z19smoothGaussianNaivePKfPKiS2_S2_Pfiff_param_6];
	ld.param.f32 	%f77, [_Z19smoothGaussianNaivePKfPKiS2_S2_Pfiff_param_7];
	cvta.to.global.u64 	%rd1, %rd11;
	cvta.to.global.u64 	%rd2, %rd10;
	mov.u32 	%r33, %ctaid.x;
	mov.u32 	%r34, %ntid.x;
	mov.u32 	%r35, %tid.x;
	mad.lo.s32 	%r1, %r33, %r34, %r35;
	setp.ge.s32 	%p1, %r1, %r32;
	@%p1 bra 	$L__BB1_43;
	cvta.to.global.u64 	%rd12, %rd7;
	cvta.to.global.u64 	%rd13, %rd8;
	mul.wide.s32 	%rd14, %r1, 4;
	add.s64 	%rd15, %rd12, %rd14;
	ld.global.u32 	%r2, [%rd15];
	add.s64 	%rd16, %rd13, %rd14;
	ld.global.u32 	%r3, [%rd16];
	add.s64 	%rd17, %rd2, %rd14;
	ld.global.f32 	%f78, [%rd17];
	mul.f32 	%f100, %f101, %f78;
	setp.lt.s32 	%p2, %r3, 1;
	@%p2 bra 	$L__BB1_42;
	and.b32  	%r4, %r3, 7;
	setp.lt.u32 	%p3, %r3, 8;
	mov.b32 	%r44, 0;
	@%p3 bra 	$L__BB1_21;
	and.b32  	%r44, %r3, 2147483640;
	neg.s32 	%r42, %r44;
	add.s64 	%rd3, %rd1, 16;
	mov.u32 	%r41, %r2;
$L__BB1_4:
	.pragma "nounroll";
	mul.wide.s32 	%rd18, %r41, 4;
	add.s64 	%rd4, %rd3, %rd18;
	ld.global.u32 	%r9, [%rd4+-16];
	setp.lt.s32 	%p4, %r9, 0;
	setp.ge.s32 	%p5, %r9, %r32;
	or.pred  	%p6, %p4, %p5;
	@%p6 bra 	$L__BB1_6;
	mul.wide.u32 	%rd19, %r9, 4;
	add.s64 	%rd20, %rd2, %rd19;
	ld.global.f32 	%f80, [%rd20];
	fma.rn.f32 	%f100, %f77, %f80, %f100;
	add.f32 	%f101, %f77, %f101;
$L__BB1_6:
	ld.global.u32 	%r10, [%rd4+-12];
	setp.lt.s32 	%p7, %r10, 0;
	setp.ge.s32 	%p8, %r10, %r32;
	or.pred  	%p9, %p7, %p8;
	@%p9 bra 	$L__BB1_8;
	mul.wide.u32 	%rd21, %r10, 4;
	add.s64 	%rd22, %rd2, %rd21;
	ld.global.f32 	%f81, [%rd22];
	fma.rn.f32 	%f100, %f77, %f81, %f100;
	add.f32 	%f101, %f77, %f101;
$L__BB1_8:
	ld.global.u32 	%r11, [%rd4+-8];
	setp.lt.s32 	%p10, %r11, 0;
	setp.ge.s32 	%p11, %r11, %r32;
	or.pred  	%p12, %p10, %p11;
	@%p12 bra 	$L__BB1_10;
	mul.wide.u32 	%rd23, %r11, 4;
	add.s64 	%rd24, %rd2, %rd23;
	ld.global.f32 	%f82, [%rd24];
	fma.rn.f32 	%f100, %f77, %f82, %f100;
	add.f32 	%f101, %f77, %f101;
$L__BB1_10:
	ld.global.u32 	%r12, [%rd4+-4];
	setp.lt.s32 	%p13, %r12, 0;
	setp.ge.s32 	%p14, %r12, %r32;
	or.pred  	%p15, %p13, %p14;
	@%p15 bra 	$L__BB1_12;
	mul.wide.u32 	%rd25, %r12, 4;
	add.s64 	%rd26, %rd2, %rd25;
	ld.global.f32 	%f83, [%rd26];
	fma.rn.f32 	%f100, %f77, %f83, %f100;
	add.f32 	%f101, %f77, %f101;
$L__BB1_12:
	ld.global.u32 	%r13, [%rd4];
	setp.lt.s32 	%p16, %r13, 0;
	setp.ge.s32 	%p17, %r13, %r32;
	or.pred  	%p18, %p16, %p17;
	@%p18 bra 	$L__BB1_14;
	mul.wide.u32 	%rd27, %r13, 4;
	add.s64 	%rd28, %rd2, %rd27;
	ld.global.f32 	%f84, [%rd28];
	fma.rn.f32 	%f100, %f77, %f84, %f100;
	add.f32 	%f101, %f77, %f101;
$L__BB1_14:
	ld.global.u32 	%r14, [%rd4+4];
	setp.lt.s32 	%p19, %r14, 0;
	setp.ge.s32 	%p20, %r14, %r32;
	or.pred  	%p21, %p19, %p20;
	@%p21 bra 	$L__BB1_16;
	mul.wide.u32 	%rd29, %r14, 4;
	add.s64 	%rd30, %rd2, %rd29;
	ld.global.f32 	%f85, [%rd30];
	fma.rn.f32 	%f100, %f77, %f85, %f100;
	add.f32 	%f101, %f77, %f101;
$L__BB1_16:
	ld.global.u32 	%r15, [%rd4+8];
	setp.lt.s32 	%p22, %r15, 0;
	setp.ge.s32 	%p23, %r15, %r32;
	or.pred  	%p24, %p22, %p23;
	@%p24 bra 	$L__BB1_18;
	mul.wide.u32 	%rd31, %r15, 4;
	add.s64 	%rd32, %rd2, %rd31;
	ld.global.f32 	%f86, [%rd32];
	fma.rn.f32 	%f100, %f77, %f86, %f100;
	add.f32 	%f101, %f77, %f101;
$L__BB1_18:
	ld.global.u32 	%r16, [%rd4+12];
	setp.lt.s32 	%p25, %r16, 0;
	setp.ge.s32 	%p26, %r16, %r32;
	or.pred  	%p27, %p25, %p26;
	@%p27 bra 	$L__BB1_20;
	mul.wide.u32 	%rd33, %r16, 4;
	add.s64 	%rd34, %rd2, %rd33;
	ld.global.f32 	%f87, [%rd34];
	fma.rn.f32 	%f100, %f77, %f87, %f100;
	add.f32 	%f101, %f77, %f101;
$L__BB1_20:
	add.s32 	%r42, %r42, 8;
	add.s32 	%r41, %r41, 8;
	setp.ne.s32 	%p28, %r42, 0;
	@%p28 bra 	$L__BB1_4;
$L__BB1_21:
	setp.eq.s32 	%p29, %r4, 0;
	@%p29 bra 	$L__BB1_42;
	and.b32  	%r20, %r3, 3;
	setp.lt.u32 	%p30, %r4, 4;
	@%p30 bra 	$L__BB1_32;
	add.s32 	%r37, %r44, %r2;
	mul.wide.s32 	%rd35, %r37, 4;
	add.s64 	%rd5, %rd1, %rd35;
	ld.global.u32 	%r21, [%rd5];
	setp.lt.s32 	%p31, %r21, 0;
	setp.ge.s32 	%p32, %r21, %r32;
	or.pred  	%p33, %p31, %p32;
	@%p33 bra 	$L__BB1_25;
	mul.wide.u32 	%rd36, %r21, 4;
	add.s64 	%rd37, %rd2, %rd36;
	ld.global.f32 	%f89, [%rd37];
	fma.rn.f32 	%f100, %f77, %f89, %f100;
	add.f32 	%f101, %f77, %f101;
$L__BB1_25:
	ld.global.u32 	%r22, [%rd5+4];
	setp.lt.s32 	%p34, %r22, 0;
	setp.ge.s32 	%p35, %r22, %r32;
	or.pred  	%p36, %p34, %p35;
	@%p36 bra 	$L__BB1_27;
	mul.wide.u32 	%rd38, %r22, 4;
	add.s64 	%rd39, %rd2, %rd38;
	ld.global.f32 	%f90, [%rd39];
	fma.rn.f32 	%f100, %f77, %f90, %f100;
	add.f32 	%f101, %f77, %f101;
$L__BB1_27:
	ld.global.u32 	%r23, [%rd5+8];
	setp.lt.s32 	%p37, %r23, 0;
	setp.ge.s32 	%p38, %r23, %r32;
	or.pred  	%p39, %p37, %p38;
	@%p39 bra 	$L__BB1_29;
	mul.wide.u32 	%rd40, %r23, 4;
	add.s64 	%rd41, %rd2, %rd40;
	ld.global.f32 	%f91, [%rd41];
	fma.rn.f32 	%f100, %f77, %f91, %f100;
	add.f32 	%f101, %f77, %f101;
$L__BB1_29:
	ld.global.u32 	%r24, [%rd5+12];
	setp.lt.s32 	%p40, %r24, 0;
	setp.ge.s32 	%p41, %r24, %r32;
	or.pred  	%p42, %p40, %p41;
	@%p42 bra 	$L__BB1_31;
	mul.wide.u32 	%rd42, %r24, 4;
	add.s64 	%rd43, %rd2, %rd42;
	ld.global.f32 	%f92, [%rd43];
	fma.rn.f32 	%f100, %f77, %f92, %f100;
	add.f32 	%f101, %f77, %f101;
$L__BB1_31:
	add.s32 	%r44, %r44, 4;
$L__BB1_32:
	setp.eq.s32 	%p43, %r20, 0;
	@%p43 bra 	$L__BB1_42;
	setp.eq.s32 	%p44, %r20, 1;
	@%p44 bra 	$L__BB1_39;
	add.s32 	%r38, %r44, %r2;
	mul.wide.s32 	%rd44, %r38, 4;
	add.s64 	%rd6, %rd1, %rd44;
	ld.global.u32 	%r27, [%rd6];
	setp.lt.s32 	%p45, %r27, 0;
	setp.ge.s32 	%p46, %r27, %r32;
	or.pred  	%p47, %p45, %p46;
	@%p47 bra 	$L__BB1_36;
	mul.wide.u32 	%rd45, %r27, 4;
	add.s64 	%rd46, %rd2, %rd45;
	ld.global.f32 	%f94, [%rd46];
	fma.rn.f32 	%f100, %f77, %f94, %f100;
	add.f32 	%f101, %f77, %f101;
$L__BB1_36:
	ld.global.u32 	%r28, [%rd6+4];
	setp.lt.s32 	%p48, %r28, 0;
	setp.ge.s32 	%p49, %r28, %r32;
	or.pred  	%p50, %p48, %p49;
	@%p50 bra 	$L__BB1_38;
	mul.wide.u32 	%rd47, %r28, 4;
	add.s64 	%rd48, %rd2, %rd47;
	ld.global.f32 	%f95, [%rd48];
	fma.rn.f32 	%f100, %f77, %f95, %f100;
	add.f32 	%f101, %f77, %f101;
$L__BB1_38:
	add.s32 	%r44, %r44, 2;
$L__BB1_39:
	and.b32  	%r39, %r3, 1;
	setp.eq.b32 	%p51, %r39, 1;
	not.pred 	%p52, %p51;
	@%p52 bra 	$L__BB1_42;
	add.s32 	%r40, %r44, %r2;
	mul.wide.s32 	%rd49, %r40, 4;
	add.s64 	%rd50, %rd1, %rd49;
	ld.global.u32 	%r31, [%rd50];
	setp.lt.s32 	%p53, %r31, 0;
	setp.ge.s32 	%p54, %r31, %r32;
	or.pred  	%p55, %p53, %p54;
	@%p55 bra 	$L__BB1_42;
	mul.wide.u32 	%rd51, %r31, 4;
	add.s64 	%rd52, %rd2, %rd51;
	ld.global.f32 	%f96, [%rd52];
	fma.rn.f32 	%f100, %f77, %f96, %f100;
	add.f32 	%f101, %f77, %f101;
$L__BB1_42:
	div.rn.f32 	%f97, %f100, %f101;
	cvta.to.global.u64 	%rd53, %rd9;
	add.s64 	%rd55, %rd53, %rd14;
	st.global.f32 	[%rd55], %f97;
$L__BB1_43:
	ret;

}


// ===== COMPILED SASS (sm_100) =====

	.target	sm_100

	.elftype	@"ET_EXEC"


//--------------------- .note.nv.tkinfo           --------------------------
	.section	.note.nv.tkinfo,"",@"SHT_NOTE"
	.sectionflags	@"SHF_NOTE_NV_TKINFO"
	.tkinfo
        /*0018*/ 	.word	0x00000002
        /*0030*/ 	.string	""
        /*0030*/ 	.string	"ptxas"
        /*0030*/ 	.string	"Cuda compilation tools, release 13.0, V13.0.88"
        /*0030*/ 	.string	"Build cuda_13.0.r13.0/compiler.36424714_0"
        /*0030*/ 	.string	"-arch sm_100 -m 64 "



//--------------------- .note.nv.cuinfo           --------------------------
	.section	.note.nv.cuinfo,"",@"SHT_NOTE"
	.sectionflags	@"SHF_NOTE_NV_CUINFO"
        /*0018*/ 	.short	0x0002
        /*001a*/ 	.short	0x0064
        /*001c*/ 	.short	0x0082
	.zero		2


//--------------------- .nv.info                  --------------------------
	.section	.nv.info,"",@"SHT_CUDA_INFO"
	.align	4


	//----- nvinfo : EIATTR_REGCOUNT
	.align		4
        /*0000*/ 	.byte	0x04, 0x2f
        /*0002*/ 	.short	(.L_1 - .L_0)
	.align		4
.L_0:
        /*0004*/ 	.word	index@(_Z24smoothSimpleAverageNaivePKfPKiS2_S2_Pfi)
        /*0008*/ 	.word	0x00000020


	//----- nvinfo : EIATTR_FRAME_SIZE
	.align		4
.L_1:
        /*000c*/ 	.byte	0x04, 0x11
        /*000e*/ 	.short	(.L_3 - .L_2)
	.align		4
.L_2:
        /*0010*/ 	.word	index@($__internal_1_$__cuda_sm3x_div_rn_noftz_f32_slowpath)
        /*0014*/ 	.word	0x00000000


	//----- nvinfo : EIATTR_FRAME_SIZE
	.align		4
.L_3:
        /*0018*/ 	.byte	0x04, 0x11
        /*001a*/ 	.short	(.L_5 - .L_4)
	.align		4
.L_4:
        /*001c*/ 	.word	index@(_Z24smoothSimpleAverageNaivePKfPKiS2_S2_Pfi)
        /*0020*/ 	.word	0x00000000


	//----- nvinfo : EIATTR_REGCOUNT
	.align		4
.L_5:
        /*0024*/ 	.byte	0x04, 0x2f
        /*0026*/ 	.short	(.L_7 - .L_6)
	.align		4
.L_6:
        /*0028*/ 	.word	index@(_Z19smoothGaussianNaivePKfPKiS2_S2_Pfiff)
        /*002c*/ 	.word	0x00000020


	//----- nvinfo : EIATTR_FRAME_SIZE
	.align		4
.L_7:
        /*0030*/ 	.byte	0x04, 0x11
        /*0032*/ 	.short	(.L_9 - .L_8)
	.align		4
.L_8:
        /*0034*/ 	.word	index@($__internal_0_$__cuda_sm3x_div_rn_noftz_f32_slowpath)
        /*0038*/ 	.word	0x00000000


	//----- nvinfo : EIATTR_FRAME_SIZE
	.align		4
.L_9:
        /*003c*/ 	.byte	0x04, 0x11
        /*003e*/ 	.short	(.L_11 - .L_10)
	.align		4
.L_10:
        /*0040*/ 	.word	index@(_Z19smoothGaussianNaivePKfPKiS2_S2_Pfiff)
        /*0044*/ 	.word	0x00000000


	//----- nvinfo : EIATTR_MIN_STACK_SIZE
	.align		4
.L_11:
        /*0048*/ 	.byte	0x04, 0x12
        /*004a*/ 	.short	(.L_13 - .L_12)
	.align		4
.L_12:
        /*004c*/ 	.word	index@(_Z19smoothGaussianNaivePKfPKiS2_S2_Pfiff)
        /*0050*/ 	.word	0x00000000


	//----- nvinfo : EIATTR_MIN_STACK_SIZE
	.align		4
.L_13:
        /*0054*/ 	.byte	0x04, 0x12
        /*0056*/ 	.short	(.L_15 - .L_14)
	.align		4
.L_14:
        /*0058*/ 	.word	index@(_Z24smoothSimpleAverageNaivePKfPKiS2_S2_Pfi)
        /*005c*/ 	.word	0x00000000
.L_15:


//--------------------- .nv.compat                --------------------------
	.section	.nv.compat,"",@"SHT_CUDA_COMPAT_INFO"
	.align	4
        /*0000*/ 	.byte	0x02, 0x09, 0x00, 0x00, 0x02, 0x02, 0x01, 0x00, 0x02, 0x05, 0x05, 0x00, 0x03, 0x07, 0x01, 0x01
        /*0010*/ 	.byte	0x02, 0x03, 0x00, 0x00, 0x02, 0x06, 0x01, 0x00, 0x04, 0x0b, 0x08, 0x00, 0x01, 0x00, 0x00, 0x00
        /*0020*/ 	.byte	0x00, 0x00, 0x00, 0x00


//--------------------- .nv.info._Z19smoothGaussianNaivePKfPKiS2_S2_Pfiff --------------------------
	.section	.nv.info._Z19smoothGaussianNaivePKfPKiS2_S2_Pfiff,"",@"SHT_CUDA_INFO"
	.sectionflags	@""
	.align	4


	//----- nvinfo : EIATTR_CUDA_API_VERSION
	.align		4
        /*0000*/ 	.byte	0x04, 0x37
        /*0002*/ 	.short	(.L_17 - .L_16)
.L_16:
        /*0004*/ 	.word	0x00000082


	//----- nvinfo : EIATTR_KPARAM_INFO
	.align		4
.L_17:
        /*0008*/ 	.byte	0x04, 0x17
        /*000a*/ 	.short	(.L_19 - .L_18)
.L_18:
        /*000c*/ 	.word	0x00000000
        /*0010*/ 	.short	0x0007
        /*0012*/ 	.short	0x0030
        /*0014*/ 	.byte	0x00, 0xf0, 0x11, 0x00


	//----- nvinfo : EIATTR_KPARAM_INFO
	.align		4
.L_19:
        /*0018*/ 	.byte	0x04, 0x17
        /*001a*/ 	.short	(.L_21 - .L_20)
.L_20:
        /*001c*/ 	.word	0x00000000
        /*0020*/ 	.short	0x0006
        /*0022*/ 	.short	0x002c
        /*0024*/ 	.byte	0x00, 0xf0, 0x11, 0x00


	//----- nvinfo : EIATTR_KPARAM_INFO
	.align		4
.L_21:
        /*0028*/ 	.byte	0x04, 0x17
        /*002a*/ 	.short	(.L_23 - .L_22)
.L_22:
        /*002c*/ 	.word	0x00000000
        /*0030*/ 	.short	0x0005
        /*0032*/ 	.short	0x0028
        /*0034*/ 	.byte	0x00, 0xf0, 0x11, 0x00


	//----- nvinfo : EIATTR_KPARAM_INFO
	.align		4
.L_23:
        /*0038*/ 	.byte	0x04, 0x17
        /*003a*/ 	.short	(.L_25 - .L_24)
.L_24:
        /*003c*/ 	.word	0x00000000
        /*0040*/ 	.short	0x0004
        /*0042*/ 	.short	0x0020
        /*0044*/ 	.byte	0x00, 0xf5, 0x21, 0x00


	//----- nvinfo : EIATTR_KPARAM_INFO
	.align		4
.L_25:
        /*0048*/ 	.byte	0x04, 0x17
        /*004a*/ 	.short	(.L_27 - .L_26)
.L_26:
        /*004c*/ 	.word	0x00000000
        /*0050*/ 	.short	0x0003
        /*0052*/ 	.short	0x0018
        /*0054*/ 	.byte	0x00, 0xf5, 0x21, 0x00


	//----- nvinfo : EIATTR_KPARAM_INFO
	.align		4
.L_27:
        /*0058*/ 	.byte	0x04, 0x17
        /*005a*/ 	.short	(.L_29 - .L_28)
.L_28:
        /*005c*/ 	.word	0x00000000
        /*0060*/ 	.short	0x0002
        /*0062*/ 	.short	0x0010
        /*0064*/ 	.byte	0x00, 0xf5, 0x21, 0x00


	//----- nvinfo : EIATTR_KPARAM_INFO
	.align		4
.L_29:
        /*0068*/ 	.byte	0x04, 0x17
        /*006a*/ 	.short	(.L_31 - .L_30)
.L_30:
        /*006c*/ 	.word	0x00000000
        /*0070*/ 	.short	0x0001
        /*0072*/ 	.short	0x0008
        /*0074*/ 	.byte	0x00, 0xf5, 0x21, 0x00


	//----- nvinfo : EIATTR_KPARAM_INFO
	.align		4
.L_31:
        /*0078*/ 	.byte	0x04, 0x17
        /*007a*/ 	.short	(.L_33 - .L_32)
.L_32:
        /*007c*/ 	.word	0x00000000
        /*0080*/ 	.short	0x0000
        /*0082*/ 	.short	0x0000
        /*0084*/ 	.byte	0x00, 0xf5, 0x21, 0x00


	//----- nvinfo : EIATTR_SPARSE_MMA_MASK
	.align		4
.L_33:
        /*0088*/ 	.byte	0x03, 0x50
        /*008a*/ 	.short	0x0000


	//----- nvinfo : EIATTR_MAXREG_COUNT
	.align		4
        /*008c*/ 	.byte	0x03, 0x1b
        /*008e*/ 	.short	0x00ff


	//----- nvinfo : EIATTR_MERCURY_ISA_VERSION
	.align		4
        /*0090*/ 	.byte	0x03, 0x5f
        /*0092*/ 	.short	0x0101


	//----- nvinfo : EIATTR_VRC_CTA_INIT_COUNT
	.align		4
        /*0094*/ 	.byte	0x02, 0x4a
	.zero		1
	.zero		1


	//----- nvinfo : EIATTR_EXIT_INSTR_OFFSETS
	.align		4
        /*0098*/ 	.byte	0x04, 0x1c
        /*009a*/ 	.short	(.L_35 - .L_34)


	//   ....[0]....
.L_34:
        /*009c*/ 	.word	0x00000080


	//   ....[1]....
        /*00a0*/ 	.word	0x00000e10


	//----- nvinfo : EIATTR_CRS_STACK_SIZE
	.align		4
.L_35:
        /*00a4*/ 	.byte	0x04, 0x1e
        /*00a6*/ 	.short	(.L_37 - .L_36)
.L_36:
        /*00a8*/ 	.word	0x00000000


	//----- nvinfo : EIATTR_CBANK_PARAM_SIZE
	.align		4
.L_37:
        /*00ac*/ 	.byte	0x03, 0x19
        /*00ae*/ 	.short	0x0034


	//----- nvinfo : EIATTR_PARAM_CBANK
	.align		4
        /*00b0*/ 	.byte	0x04, 0x0a
        /*00b2*/ 	.short	(.L_39 - .L_38)
	.align		4
.L_38:
        /*00b4*/ 	.word	index@(.nv.constant0._Z19smoothGaussianNaivePKfPKiS2_S2_Pfiff)
        /*00b8*/ 	.short	0x0380
        /*00ba*/ 	.short	0x0034


	//----- nvinfo : EIATTR_SW_WAR
	.align		4
.L_39:
        /*00bc*/ 	.byte	0x04, 0x36
        /*00be*/ 	.short	(.L_41 - .L_40)
.L_40:
        /*00c0*/ 	.word	0x00000008
.L_41:


//--------------------- .nv.info._Z24smoothSimpleAverageNaivePKfPKiS2_S2_Pfi --------------------------
	.section	.nv.info._Z24smoothSimpleAverageNaivePKfPKiS2_S2_Pfi,"",@"SHT_CUDA_INFO"
	.sectionflags	@""
	.align	4


	//----- nvinfo : EIATTR_CUDA_API_VERSION
	.align		4
        /*0000*/ 	.byte	0x04, 0x37
        /*0002*/ 	.short	(.L_43 - .L_42)
.L_42:
        /*0004*/ 	.word	0x00000082


	//----- nvinfo : EIATTR_KPARAM_INFO
	.align		4
.L_43:
        /*0008*/ 	.byte	0x04, 0x17
        /*000a*/ 	.short	(.L_45 - .L_44)
.L_44:
        /*000c*/ 	.word	0x00000000
        /*0010*/ 	.short	0x0005
        /*0012*/ 	.short	0x0028
        /*0014*/ 	.byte	0x00, 0xf0, 0x11, 0x00


	//----- nvinfo : EIATTR_KPARAM_INFO
	.align		4
.L_45:
        /*0018*/ 	.byte	0x04, 0x17
        /*001a*/ 	.short	(.L_47 - .L_46)
.L_46:
        /*001c*/ 	.word	0x00000000
        /*0020*/ 	.short	0x0004
        /*0022*/ 	.short	0x0020
        /*0024*/ 	.byte	0x00, 0xf5, 0x21, 0x00


	//----- nvinfo : EIATTR_KPARAM_INFO
	.align		4
.L_47:
        /*0028*/ 	.byte	0x04, 0x17
        /*002a*/ 	.short	(.L_49 - .L_48)
.L_48:
        /*002c*/ 	.word	0x00000000
        /*0030*/ 	.short	0x0003
        /*0032*/ 	.short	0x0018
        /*0034*/ 	.byte	0x00, 0xf5, 0x21, 0x00


	//----- nvinfo : EIATTR_KPARAM_INFO
	.align		4
.L_49:
        /*0038*/ 	.byte	0x04, 0x17
        /*003a*/ 	.short	(.L_51 - .L_50)
.L_50:
        /*003c*/ 	.word	0x00000000
        /*0040*/ 	.short	0x0002
        /*0042*/ 	.short	0x0010
        /*0044*/ 	.byte	0x00, 0xf5, 0x21, 0x00


	//----- nvinfo : EIATTR_KPARAM_INFO
	.align		4
.L_51:
        /*0048*/ 	.byte	0x04, 0x17
        /*004a*/ 	.short	(.L_53 - .L_52)
.L_52:
        /*004c*/ 	.word	0x00000000
        /*0050*/ 	.short	0x0001
        /*0052*/ 	.short	0x0008
        /*0054*/ 	.byte	0x00, 0xf5, 0x21, 0x00


	//----- nvinfo : EIATTR_KPARAM_INFO
	.align		4
.L_53:
        /*0058*/ 	.byte	0x04, 0x17
        /*005a*/ 	.short	(.L_55 - .L_54)
.L_54:
        /*005c*/ 	.word	0x00000000
        /*0060*/ 	.short	0x0000
        /*0062*/ 	.short	0x0000
        /*0064*/ 	.byte	0x00, 0xf5, 0x21, 0x00


	//----- nvinfo : EIATTR_SPARSE_MMA_MASK
	.align		4
.L_55:
        /*0068*/ 	.byte	0x03, 0x50
        /*006a*/ 	.short	0x0000


	//----- nvinfo : EIATTR_MAXREG_COUNT
	.align		4
        /*006c*/ 	.byte	0x03, 0x1b
        /*006e*/ 	.short	0x00ff


	//----- nvinfo : EIATTR_MERCURY_ISA_VERSION
	.align		4
        /*0070*/ 	.byte	0x03, 0x5f
        /*0072*/ 	.short	0x0101


	//----- nvinfo : EIATTR_VRC_CTA_INIT_COUNT
	.align		4
        /*0074*/ 	.byte	0x02, 0x4a
	.zero		1
	.zero		1


	//----- nvinfo : EIATTR_EXIT_INSTR_OFFSETS
	.align		4
        /*0078*/ 	.byte	0x04, 0x1c
        /*007a*/ 	.short	(.L_57 - .L_56)


	//   ....[0]....
.L_56:
        /*007c*/ 	.word	0x00000080


	//   ....[1]....
        /*0080*/ 	.word	0x00000d50


	//----- nvinfo : EIATTR_CRS_STACK_SIZE
	.align		4
.L_57:
        /*0084*/ 	.byte	0x04, 0x1e
        /*0086*/ 	.short	(.L_59 - .L_58)
.L_58:
        /*0088*/ 	.word	0x00000000


	//----- nvinfo : EIATTR_CBANK_PARAM_SIZE
	.align		4
.L_59:
        /*008c*/ 	.byte	0x03, 0x19
        /*008e*/ 	.short	0x002c


	//----- nvinfo : EIATTR_PARAM_CBANK
	.align		4
        /*0090*/ 	.byte	0x04, 0x0a
        /*0092*/ 	.short	(.L_61 - .L_60)
	.align		4
.L_60:
        /*0094*/ 	.word	index@(.nv.constant0._Z24smoothSimpleAverageNaivePKfPKiS2_S2_Pfi)
        /*0098*/ 	.short	0x0380
        /*009a*/ 	.short	0x002c


	//----- nvinfo : EIATTR_SW_WAR
	.align		4
.L_61:
        /*009c*/ 	.byte	0x04, 0x36
        /*009e*/ 	.short	(.L_63 - .L_62)
.L_62:
        /*00a0*/ 	.word	0x00000008
.L_63:


//--------------------- .nv.callgraph             --------------------------
	.section	.nv.callgraph,"",@"SHT_CUDA_CALLGRAPH"
	.align	4
	.sectionentsize	8
	.align		4
        /*0000*/ 	.word	0x00000000
	.align		4
        /*0004*/ 	.word	0xffffffff
	.align		4
        /*0008*/ 	.word	0x00000000
	.align		4
        /*000c*/ 	.word	0xfffffffe
	.align		4
        /*0010*/ 	.word	0x00000000
	.align		4
        /*0014*/ 	.word	0xfffffffd
	.align		4
        /*0018*/ 	.word	0x00000000
	.align		4
        /*001c*/ 	.word	0xfffffffc


//--------------------- .text._Z19smoothGaussianNaivePKfPKiS2_S2_Pfiff --------------------------
	.section	.text._Z19smoothGaussianNaivePKfPKiS2_S2_Pfiff,"ax",@progbits
	.align	128
        .global         _Z19smoothGaussianNaivePKfPKiS2_S2_Pfiff
        .type           _Z19smoothGaussianNaivePKfPKiS2_S2_Pfiff,@function
        .size           _Z19smoothGaussianNaivePKfPKiS2_S2_Pfiff,(.L_x_48 - _Z19smoothGaussianNaivePKfPKiS2_S2_Pfiff)
        .other          _Z19smoothGaussianNaivePKfPKiS2_S2_Pfiff,@"STO_CUDA_ENTRY STV_DEFAULT"
_Z19smoothGaussianNaivePKfPKiS2_S2_Pfiff:
.text._Z19smoothGaussianNaivePKfPKiS2_S2_Pfiff:
[----:B------:R-:W-:Y:S01]  /*0000*/  LDC R1, c[0x0][0x37c] ;  /* 0x0000df00ff017b82 */ /* 0x000fe20000000800 */
[----:B------:R-:W0:Y:S07]  /*0010*/  S2R R3, SR_TID.X ;  /* 0x0000000000037919 */ /* 0x000e2e0000002100 */
[----:B------:R-:W0:Y:S01]  /*0020*/  S2UR UR4, SR_CTAID.X ;  /* 0x00000000000479c3 */ /* 0x000e220000002500 */
[----:B------:R-:W1:Y:S07]  /*0030*/  LDCU UR5, c[0x0][0x3a8] ;  /* 0x00007500ff0577ac */ /* 0x000e6e0008000800 */
[----:B------:R-:W0:Y:S01]  /*0040*/  LDC R2, c[0x0][0x360] ;  /* 0x0000d800ff027b82 */ /* 0x000e220000000800 */
[----:B-1----:R-:W-:-:S02]  /*0050*/  IMAD.U32 R5, RZ, RZ, UR5 ;  /* 0x00000005ff057e24 */ /* 0x002fc4000f8e00ff */
[----:B0-----:R-:W-:-:S05]  /*0060*/  IMAD R2, R2, UR4, R3 ;  /* 0x0000000402027c24 */ /* 0x001fca000f8e0203 */
[----:B------:R-:W-:-:S13]  /*0070*/  ISETP.GE.AND P0, PT, R2, R5, PT ;  /* 0x000000050200720c */ /* 0x000fda0003f06270 */
[----:B------:R-:W-:Y:S05]  /*0080*/  @P0 EXIT ;  /* 0x000000000000094d */ /* 0x000fea0003800000 */
[----:B------:R-:W0:Y:S01]  /*0090*/  LDC.64 R6, c[0x0][0x398] ;  /* 0x0000e600ff067b82 */ /* 0x000e220000000a00 */
[----:B------:R-:W1:Y:S07]  /*00a0*/  LDCU.64 UR4, c[0x0][0x358] ;  /* 0x00006b00ff0477ac */ /* 0x000e6e0008000a00 */
[----:B------:R-:W2:Y:S01]  /*00b0*/  LDC.64 R8, c[0x0][0x380] ;  /* 0x0000e000ff087b82 */ /* 0x000ea20000000a00 */
[----:B------:R-:W3:Y:S01]  /*00c0*/  LDCU UR7, c[0x0][0x3ac] ;  /* 0x00007580ff0777ac */ /* 0x000ee20008000800 */
[----:B------:R-:W4:Y:S06]  /*00d0*/  LDCU UR6, c[0x0][0x3ac] ;  /* 0x00007580ff0677ac */ /* 0x000f2c0008000800 */
[----:B------:R-:W4:Y:S01]  /*00e0*/  LDC.64 R10, c[0x0][0x390] ;  /* 0x0000e400ff0a7b82 */ /* 0x000f220000000a00 */
[----:B------:R-:W0:Y:S02]  /*00f0*/  LDCU UR8, c[0x0][0x3a8] ;  /* 0x00007500ff0877ac */ /* 0x000e240008000800 */
[----:B0-----:R-:W-:-:S05]  /*0100*/  IMAD.WIDE R6, R2, 0x4, R6 ;  /* 0x0000000402067825 */ /* 0x001fca00078e0206 */
[----:B-1----:R-:W5:Y:S01]  /*0110*/  LDG.E R4, desc[UR4][R6.64] ;  /* 0x0000000406047981 */ /* 0x002f62000c1e1900 */
[----:B--2---:R-:W-:-:S06]  /*0120*/  IMAD.WIDE R8, R2, 0x4, R8 ;  /* 0x0000000402087825 */ /* 0x004fcc00078e0208 */
[----:B------:R-:W4:Y:S01]  /*0130*/  LDG.E R8, desc[UR4][R8.64] ;  /* 0x0000000408087981 */ /* 0x000f22000c1e1900 */
[----:B---3--:R-:W-:Y:S01]  /*0140*/  IMAD.U32 R0, RZ, RZ, UR7 ;  /* 0x00000007ff007e24 */ /* 0x008fe2000f8e00ff */
[----:B------:R-:W-:Y:S01]  /*0150*/  BSSY.RECONVERGENT B0, `(.L_x_0) ;  /* 0x00000bb000007945 */ /* 0x000fe20003800200 */
[----:B-----5:R-:W-:Y:S01]  /*0160*/  ISETP.GE.AND P0, PT, R4, 0x1, PT ;  /* 0x000000010400780c */ /* 0x020fe20003f06270 */
[----:B----4-:R-:W-:-:S12]  /*0170*/  FMUL R3, R8, UR6 ;  /* 0x0000000608037c20 */ /* 0x010fd80008400000 */
[----:B------:R-:W-:Y:S05]  /*0180*/  @!P0 BRA `(.L_x_1) ;  /* 0x0000000800dc8947 */ /* 0x000fea0003800000 */
[----:B------:R-:W-:-:S05]  /*0190*/  IMAD.WIDE R10, R2, 0x4, R10 ;  /* 0x00000004020a7825 */ /* 0x000fca00078e020a */
[----:B------:R0:W5:Y:S01]  /*01a0*/  LDG.E R6, desc[UR4][R10.64] ;  /* 0x000000040a067981 */ /* 0x000162000c1e1900 */
[C---:B------:R-:W-:Y:S01]  /*01b0*/  ISETP.GE.U32.AND P0, PT, R4.reuse, 0x8, PT ;  /* 0x000000080400780c */ /* 0x040fe20003f06070 */
[----:B------:R-:W-:Y:S01]  /*01c0*/  BSSY.RECONVERGENT B1, `(.L_x_2) ;  /* 0x0000059000017945 */ /* 0x000fe20003800200 */
[----:B------:R-:W-:Y:S01]  /*01d0*/  LOP3.LUT R7, R4, 0x7, RZ, 0xc0, !PT ;  /* 0x0000000704077812 */ /* 0x000fe200078ec0ff */
[----:B------:R-:W-:-:S03]  /*01e0*/  IMAD.MOV.U32 R9, RZ, RZ, RZ ;  /* 0x000000ffff097224 */ /* 0x000fc600078e00ff */
[----:B------:R-:W-:-:S07]  /*01f0*/  ISETP.NE.AND P6, PT, R7, RZ, PT ;  /* 0x000000ff0700720c */ /* 0x000fce0003fc5270 */
[----:B0-----:R-:W-:Y:S06]  /*0200*/  @!P0 BRA `(.L_x_3) ;  /* 0x0000000400508947 */ /* 0x001fec0003800000 */
[----:B------:R-:W0:Y:S01]  /*0210*/  LDC.64 R10, c[0x0][0x388] ;  /* 0x0000e200ff0a7b82 */ /* 0x000e220000000a00 */
[----:B------:R-:W-:Y:S02]  /*0220*/  LOP3.LUT R9, R4, 0x7ffffff8, RZ, 0xc0, !PT ;  /* 0x7ffffff804097812 */ /* 0x000fe400078ec0ff */
[----:B-----5:R-:W-:-:S03]  /*0230*/  MOV R23, R6 ;  /* 0x0000000600177202 */ /* 0x020fc60000000f00 */
[----:B------:R-:W-:Y:S01]  /*0240*/  IMAD.MOV R8, RZ, RZ, -R9 ;  /* 0x000000ffff087224 */ /* 0x000fe200078e0a09 */
[----:B0-----:R-:W-:-:S05]  /*0250*/  IADD3 R10, P0, PT, R10, 0x10, RZ ;  /* 0x000000100a0a7810 */ /* 0x001fca0007f1e0ff */
[----:B------:R-:W-:-:S08]  /*0260*/  IMAD.X R11, RZ, RZ, R11, P0 ;  /* 0x000000ffff0b7224 */ /* 0x000fd000000e060b */
.L_x_4:
[----:B------:R-:W-:-:S05]  /*0270*/  IMAD.WIDE R12, R23, 0x4, R10 ;  /* 0x00000004170c7825 */ /* 0x000fca00078e020a */
[----:B------:R-:W2:Y:S04]  /*0280*/  LDG.E R21, desc[UR4][R12.64+-0x10] ;  /* 0xfffff0040c157981 */ /* 0x000ea8000c1e1900 */
[----:B------:R-:W3:Y:S01]  /*0290*/  LDG.E R22, desc[UR4][R12.64+-0xc] ;  /* 0xfffff4040c167981 */ /* 0x000ee2000c1e1900 */
[----:B------:R-:W-:-:S03]  /*02a0*/  IMAD.U32 R5, RZ, RZ, UR8 ;  /* 0x00000008ff057e24 */ /* 0x000fc6000f8e00ff */
[----:B------:R-:W4:Y:S04]  /*02b0*/  LDG.E R17, desc[UR4][R12.64+-0x8] ;  /* 0xfffff8040c117981 */ /* 0x000f28000c1e1900 */
[----:B------:R-:W5:Y:S04]  /*02c0*/  LDG.E R16, desc[UR4][R12.64+-0x4] ;  /* 0xfffffc040c107981 */ /* 0x000f68000c1e1900 */
[----:B------:R-:W5:Y:S04]  /*02d0*/  LDG.E R20, desc[UR4][R12.64] ;  /* 0x000000040c147981 */ /* 0x000f68000c1e1900 */
[----:B------:R-:W5:Y:S04]  /*02e0*/  LDG.E R25, desc[UR4][R12.64+0x8] ;  /* 0x000008040c197981 */ /* 0x000f68000c1e1900 */
[----:B------:R-:W5:Y:S01]  /*02f0*/  LDG.E R24, desc[UR4][R12.64+0xc] ;  /* 0x00000c040c187981 */ /* 0x000f62000c1e1900 */
[----:B--2---:R-:W-:-:S04]  /*0300*/  ISETP.GE.AND P3, PT, R21, R5, PT ;  /* 0x000000051500720c */ /* 0x004fc80003f66270 */
[----:B------:R-:W-:Y:S02]  /*0310*/  ISETP.LT.OR P3, PT, R21, RZ, P3 ;  /* 0x000000ff1500720c */ /* 0x000fe40001f61670 */
[----:B---3--:R-:W-:-:S04]  /*0320*/  ISETP.GE.AND P5, PT, R22, R5, PT ;  /* 0x000000051600720c */ /* 0x008fc80003fa6270 */
[----:B------:R-:W-:-:S07]  /*0330*/  ISETP.LT.OR P5, PT, R22, RZ, P5 ;  /* 0x000000ff1600720c */ /* 0x000fce0002fa1670 */
[----:B------:R-:W0:Y:S08]  /*0340*/  @!P3 LDC.64 R18, c[0x0][0x380] ;  /* 0x0000e000ff12bb82 */ /* 0x000e300000000a00 */
[----:B------:R-:W1:Y:S01]  /*0350*/  @!P5 LDC.64 R14, c[0x0][0x380] ;  /* 0x0000e000ff0edb82 */ /* 0x000e620000000a00 */
[-C--:B----4-:R-:W-:Y:S02]  /*0360*/  ISETP.GE.AND P0, PT, R17, R5.reuse, PT ;  /* 0x000000051100720c */ /* 0x090fe40003f06270 */
[----:B-----5:R-:W-:-:S02]  /*0370*/  ISETP.GE.AND P1, PT, R16, R5, PT ;  /* 0x000000051000720c */ /* 0x020fc40003f26270 */
[----:B------:R-:W-:-:S03]  /*0380*/  ISETP.GE.AND P2, PT, R20, R5, PT ;  /* 0x000000051400720c */ /* 0x000fc60003f46270 */
[----:B------:R-:W2:Y:S01]  /*0390*/  @!P5 LDC R29, c[0x0][0x3b0] ;  /* 0x0000ec00ff1ddb82 */ /* 0x000ea20000000800 */
[----:B0-----:R-:W-:-:S07]  /*03a0*/  @!P3 IMAD.WIDE.U32 R18, R21, 0x4, R18 ;  /* 0x000000041512b825 */ /* 0x001fce00078e0012 */
[----:B------:R-:W0:Y:S01]  /*03b0*/  @!P3 LDC R21, c[0x0][0x3b0] ;  /* 0x0000ec00ff15bb82 */ /* 0x000e220000000800 */
[----:B------:R-:W3:Y:S01]  /*03c0*/  @!P3 LDG.E R18, desc[UR4][R18.64] ;  /* 0x000000041212b981 */ /* 0x000ee2000c1e1900 */
[----:B-1----:R-:W-:-:S03]  /*03d0*/  @!P5 IMAD.WIDE.U32 R14, R22, 0x4, R14 ;  /* 0x00000004160ed825 */ /* 0x002fc600078e000e */
[----:B------:R-:W4:Y:S04]  /*03e0*/  LDG.E R22, desc[UR4][R12.64+0x4] ;  /* 0x000004040c167981 */ /* 0x000f28000c1e1900 */
[----:B------:R1:W5:Y:S01]  /*03f0*/  @!P5 LDG.E R28, desc[UR4][R14.64] ;  /* 0x000000040e1cd981 */ /* 0x000362000c1e1900 */
[----:B------:R-:W-:Y:S02]  /*0400*/  ISETP.LT.OR P0, PT, R17, RZ, P0 ;  /* 0x000000ff1100720c */ /* 0x000fe40000701670 */
[----:B------:R-:W-:Y:S02]  /*0410*/  ISETP.LT.OR P1, PT, R16, RZ, P1 ;  /* 0x000000ff1000720c */ /* 0x000fe40000f21670 */
[----:B------:R-:W-:-:S09]  /*0420*/  ISETP.LT.OR P2, PT, R20, RZ, P2 ;  /* 0x000000ff1400720c */ /* 0x000fd20001741670 */
[----:B------:R-:W2:Y:S01]  /*0430*/  @!P0 LDC.64 R26, c[0x0][0x380] ;  /* 0x0000e000ff1a8b82 */ /* 0x000ea20000000a00 */
[----:B0-----:R-:W-:-:S07]  /*0440*/  @!P3 FADD R0, R0, R21 ;  /* 0x000000150000b221 */ /* 0x001fce0000000000 */
[----:B-1----:R-:W0:Y:S01]  /*0450*/  @!P1 LDC.64 R14, c[0x0][0x380] ;  /* 0x0000e000ff0e9b82 */ /* 0x002e220000000a00 */
[----:B--2---:R-:W-:Y:S01]  /*0460*/  @!P5 FADD R0, R0, R29 ;  /* 0x0000001d0000d221 */ /* 0x004fe20000000000 */
[----:B------:R-:W-:-:S06]  /*0470*/  @!P0 IMAD.WIDE.U32 R26, R17, 0x4, R26 ;  /* 0x00000004111a8825 */ /* 0x000fcc00078e001a */
[----:B------:R1:W2:Y:S01]  /*0480*/  @!P0 LDG.E R26, desc[UR4][R26.64] ;  /* 0x000000041a1a8981 */ /* 0x0002a2000c1e1900 */
[----:B0-----:R-:W-:-:S06]  /*0490*/  @!P1 IMAD.WIDE.U32 R14, R16, 0x4, R14 ;  /* 0x00000004100e9825 */ /* 0x001fcc00078e000e */
[----:B------:R0:W2:Y:S01]  /*04a0*/  @!P1 LDG.E R14, desc[UR4][R14.64] ;  /* 0x000000040e0e9981 */ /* 0x0000a2000c1e1900 */
[----:B-1----:R-:W1:Y:S01]  /*04b0*/  @!P1 LDC R27, c[0x0][0x3b0] ;  /* 0x0000ec00ff1b9b82 */ /* 0x002e620000000800 */
[----:B---3--:R-:W-:-:S07]  /*04c0*/  @!P3 FFMA R3, R18, R21, R3 ;  /* 0x000000151203b223 */ /* 0x008fce0000000003 */
[----:B------:R-:W3:Y:S01]  /*04d0*/  @!P2 LDC.64 R18, c[0x0][0x380] ;  /* 0x0000e000ff12ab82 */ /* 0x000ee20000000a00 */
[CC--:B----4-:R-:W-:Y:S02]  /*04e0*/  ISETP.GE.AND P4, PT, R22.reuse, R5.reuse, PT ;  /* 0x000000051600720c */ /* 0x0d0fe40003f86270 */
[C---:B------:R-:W-:Y:S02]  /*04f0*/  ISETP.GE.AND P3, PT, R25.reuse, R5, PT ;  /* 0x000000051900720c */ /* 0x040fe40003f66270 */
[----:B------:R-:W-:Y:S01]  /*0500*/  ISETP.LT.OR P4, PT, R22, RZ, P4 ;  /* 0x000000ff1600720c */ /* 0x000fe20002781670 */
[----:B-----5:R-:W-:Y:S01]  /*0510*/  @!P5 FFMA R3, R28, R29, R3 ;  /* 0x0000001d1c03d223 */ /* 0x020fe20000000003 */
[C---:B------:R-:W-:Y:S01]  /*0520*/  ISETP.GE.AND P5, PT, R24.reuse, R5, PT ;  /* 0x000000051800720c */ /* 0x040fe20003fa6270 */
[----:B------:R-:W4:Y:S01]  /*0530*/  @!P2 LDC R29, c[0x0][0x3b0] ;  /* 0x0000ec00ff1dab82 */ /* 0x000f220000000800 */
[----:B------:R-:W-:Y:S02]  /*0540*/  ISETP.LT.OR P3, PT, R25, RZ, P3 ;  /* 0x000000ff1900720c */ /* 0x000fe40001f61670 */
[----:B------:R-:W-:-:S07]  /*0550*/  ISETP.LT.OR P5, PT, R24, RZ, P5 ;  /* 0x000000ff1800720c */ /* 0x000fce0002fa1670 */
[----:B------:R-:W5:Y:S01]  /*0560*/  @!P4 LDC.64 R12, c[0x0][0x380] ;  /* 0x0000e000ff0ccb82 */ /* 0x000f620000000a00 */
[----:B---3--:R-:W-:-:S07]  /*0570*/  @!P2 IMAD.WIDE.U32 R18, R20, 0x4, R18 ;  /* 0x000000041412a825 */ /* 0x008fce00078e0012 */
[----:B------:R-:W3:Y:S01]  /*0580*/  @!P3 LDC.64 R16, c[0x0][0x380] ;  /* 0x0000e000ff10bb82 */ /* 0x000ee20000000a00 */
[----:B------:R1:W4:Y:S07]  /*0590*/  @!P2 LDG.E R18, desc[UR4][R18.64] ;  /* 0x000000041212a981 */ /* 0x00032e000c1e1900 */
[----:B------:R-:W1:Y:S01]  /*05a0*/  @!P5 LDC.64 R20, c[0x0][0x380] ;  /* 0x0000e000ff14db82 */ /* 0x000e620000000a00 */
[----:B-----5:R-:W-:-:S07]  /*05b0*/  @!P4 IMAD.WIDE.U32 R12, R22, 0x4, R12 ;  /* 0x00000004160cc825 */ /* 0x020fce00078e000c */
[----:B0-----:R-:W0:Y:S01]  /*05c0*/  @!P4 LDC R15, c[0x0][0x3b0] ;  /* 0x0000ec00ff0fcb82 */ /* 0x001e220000000800 */
[----:B------:R-:W5:Y:S01]  /*05d0*/  @!P4 LDG.E R12, desc[UR4][R12.64] ;  /* 0x000000040c0cc981 */ /* 0x000f62000c1e1900 */
[----:B---3--:R-:W-:-:S06]  /*05e0*/  @!P3 IMAD.WIDE.U32 R16, R25, 0x4, R16 ;  /* 0x000000041910b825 */ /* 0x008fcc00078e0010 */
[----:B------:R-:W3:Y:S01]  /*05f0*/  @!P3 LDC R22, c[0x0][0x3b0] ;  /* 0x0000ec00ff16bb82 */ /* 0x000ee20000000800 */
[----:B------:R-:W5:Y:S01]  /*0600*/  @!P3 LDG.E R16, desc[UR4][R16.64] ;  /* 0x000000041010b981 */ /* 0x000f62000c1e1900 */
[----:B-1----:R-:W-:-:S06]  /*0610*/  @!P5 IMAD.WIDE.U32 R20, R24, 0x4, R20 ;  /* 0x000000041814d825 */ /* 0x002fcc00078e0014 */
[----:B------:R-:W2:Y:S01]  /*0620*/  @!P0 LDC R25, c[0x0][0x3b0] ;  /* 0x0000ec00ff198b82 */ /* 0x000ea20000000800 */
[----:B------:R-:W5:Y:S07]  /*0630*/  @!P5 LDG.E R20, desc[UR4][R20.64] ;  /* 0x000000041414d981 */ /* 0x000f6e000c1e1900 */
[----:B------:R-:W1:Y:S01]  /*0640*/  @!P5 LDC R19, c[0x0][0x3b0] ;  /* 0x0000ec00ff13db82 */ /* 0x000e620000000800 */
[----:B------:R-:W-:Y:S01]  /*0650*/  IADD3 R8, PT, PT, R8, 0x8, RZ ;  /* 0x0000000808087810 */ /* 0x000fe20007ffe0ff */
[----:B--2---:R-:W-:Y:S01]  /*0660*/  @!P0 FFMA R3, R26, R25, R3 ;  /* 0x000000191a038223 */ /* 0x004fe20000000003 */
[----:B------:R-:W-:-:S02]  /*0670*/  @!P0 FADD R0, R0, R25 ;  /* 0x0000001900008221 */ /* 0x000fc40000000000 */
[----:B------:R-:W-:Y:S01]  /*0680*/  ISETP.NE.AND P0, PT, R8, RZ, PT ;  /* 0x000000ff0800720c */ /* 0x000fe20003f05270 */
[----:B------:R-:W-:Y:S01]  /*0690*/  @!P1 FFMA R3, R14, R27, R3 ;  /* 0x0000001b0e039223 */ /* 0x000fe20000000003 */
[----:B------:R-:W-:-:S04]  /*06a0*/  @!P1 FADD R0, R0, R27 ;  /* 0x0000001b00009221 */ /* 0x000fc80000000000 */
[----:B----4-:R-:W-:-:S04]  /*06b0*/  @!P2 FADD R0, R0, R29 ;  /* 0x0000001d0000a221 */ /* 0x010fc80000000000 */
[----:B0-----:R-:W-:-:S04]  /*06c0*/  @!P4 FADD R0, R0, R15 ;  /* 0x0000000f0000c221 */ /* 0x001fc80000000000 */
[----:B---3--:R-:W-:Y:S01]  /*06d0*/  @!P3 FADD R0, R0, R22 ;  /* 0x000000160000b221 */ /* 0x008fe20000000000 */
[----:B------:R-:W-:-:S03]  /*06e0*/  VIADD R23, R23, 0x8 ;  /* 0x0000000817177836 */ /* 0x000fc60000000000 */
[----:B-1----:R-:W-:Y:S01]  /*06f0*/  @!P5 FADD R0, R0, R19 ;  /* 0x000000130000d221 */ /* 0x002fe20000000000 */
[----:B------:R-:W-:-:S04]  /*0700*/  @!P2 FFMA R3, R18, R29, R3 ;  /* 0x0000001d1203a223 */ /* 0x000fc80000000003 */
[----:B-----5:R-:W-:-:S04]  /*0710*/  @!P4 FFMA R3, R12, R15, R3 ;  /* 0x0000000f0c03c223 */ /* 0x020fc80000000003 */
[----:B------:R-:W-:-:S04]  /*0720*/  @!P3 FFMA R3, R16, R22, R3 ;  /* 0x000000161003b223 */ /* 0x000fc80000000003 */
[----:B------:R-:W-:Y:S01]  /*0730*/  @!P5 FFMA R3, R20, R19, R3 ;  /* 0x000000131403d223 */ /* 0x000fe20000000003 */
[----:B------:R-:W-:Y:S06]  /*0740*/  @P0 BRA `(.L_x_4) ;  /* 0xfffffff800c80947 */ /* 0x000fec000383ffff */
.L_x_3:
[----:B------:R-:W-:Y:S05]  /*0750*/  BSYNC.RECONVERGENT B1 ;  /* 0x0000000000017941 */ /* 0x000fea0003800200 */
.L_x_2:
[----:B------:R-:W-:Y:S05]  /*0760*/  @!P6 BRA `(.L_x_1) ;  /* 0x000000040064e947 */ /* 0x000fea0003800000 */
[----:B------:R-:W-:Y:S01]  /*0770*/  ISETP.GE.U32.AND P0, PT, R7, 0x4, PT ;  /* 0x000000040700780c */ /* 0x000fe20003f06070 */
[----:B------:R-:W-:Y:S01]  /*0780*/  BSSY.RECONVERGENT B1, `(.L_x_5) ;  /* 0x000002c000017945 */ /* 0x000fe20003800200 */
[----:B------:R-:W-:-:S04]  /*0790*/  LOP3.LUT R8, R4, 0x3, RZ, 0xc0, !PT ;  /* 0x0000000304087812 */ /* 0x000fc800078ec0ff */
[----:B------:R-:W-:-:S07]  /*07a0*/  ISETP.NE.AND P3, PT, R8, RZ, PT ;  /* 0x000000ff0800720c */ /* 0x000fce0003f65270 */
[----:B------:R-:W-:Y:S06]  /*07b0*/  @!P0 BRA `(.L_x_6) ;  /* 0x0000000000a08947 */ /* 0x000fec0003800000 */
[----:B------:R-:W0:Y:S01]  /*07c0*/  LDC.64 R10, c[0x0][0x388] ;  /* 0x0000e200ff0a7b82 */ /* 0x000e220000000a00 */
[----:B-----5:R-:W-:-:S04]  /*07d0*/  IMAD.IADD R7, R6, 0x1, R9 ;  /* 0x0000000106077824 */ /* 0x020fc800078e0209 */
[----:B0-----:R-:W-:-:S05]  /*07e0*/  IMAD.WIDE R10, R7, 0x4, R10 ;  /* 0x00000004070a7825 */ /* 0x001fca00078e020a */
[----:B------:R-:W2:Y:S04]  /*07f0*/  LDG.E R7, desc[UR4][R10.64] ;  /* 0x000000040a077981 */ /* 0x000ea8000c1e1900 */
[----:B------:R-:W3:Y:S04]  /*0800*/  LDG.E R18, desc[UR4][R10.64+0x4] ;  /* 0x000004040a127981 */ /* 0x000ee8000c1e1900 */
[----:B------:R-:W4:Y:S04]  /*0810*/  LDG.E R19, desc[UR4][R10.64+0x8] ;  /* 0x000008040a137981 */ /* 0x000f28000c1e1900 */
[----:B------:R-:W4:Y:S01]  /*0820*/  LDG.E R20, desc[UR4][R10.64+0xc] ;  /* 0x00000c040a147981 */ /* 0x000f22000c1e1900 */
[----:B--2---:R-:W-:-:S02]  /*0830*/  ISETP.GE.AND P0, PT, R7, R5, PT ;  /* 0x000000050700720c */ /* 0x004fc40003f06270 */
[CC--:B---3--:R-:W-:Y:S02]  /*0840*/  ISETP.GE.AND P1, PT, R18.reuse, R5.reuse, PT ;  /* 0x000000051200720c */ /* 0x0c8fe40003f26270 */
[----:B------:R-:W-:Y:S02]  /*0850*/  ISETP.LT.OR P0, PT, R7, RZ, P0 ;  /* 0x000000ff0700720c */ /* 0x000fe40000701670 */
[CC--:B----4-:R-:W-:Y:S02]  /*0860*/  ISETP.GE.AND P2, PT, R19.reuse, R5.reuse, PT ;  /* 0x000000051300720c */ /* 0x0d0fe40003f46270 */
[----:B------:R-:W-:Y:S02]  /*0870*/  ISETP.LT.OR P1, PT, R18, RZ, P1 ;  /* 0x000000ff1200720c */ /* 0x000fe40000f21670 */
[----:B------:R-:W-:Y:S02]  /*0880*/  ISETP.GE.AND P4, PT, R20, R5, PT ;  /* 0x000000051400720c */ /* 0x000fe40003f86270 */
[----:B------:R-:W-:-:S02]  /*0890*/  ISETP.LT.OR P2, PT, R19, RZ, P2 ;  /* 0x000000ff1300720c */ /* 0x000fc40001741670 */
[----:B------:R-:W-:-:S03]  /*08a0*/  ISETP.LT.OR P4, PT, R20, RZ, P4 ;  /* 0x000000ff1400720c */ /* 0x000fc60002781670 */
[----:B------:R-:W0:Y:S08]  /*08b0*/  @!P0 LDC.64 R16, c[0x0][0x380] ;  /* 0x0000e000ff108b82 */ /* 0x000e300000000a00 */
[----:B------:R-:W1:Y:S08]  /*08c0*/  @!P1 LDC.64 R14, c[0x0][0x380] ;  /* 0x0000e000ff0e9b82 */ /* 0x000e700000000a00 */
[----:B------:R-:W2:Y:S08]  /*08d0*/  @!P2 LDC.64 R12, c[0x0][0x380] ;  /* 0x0000e000ff0cab82 */ /* 0x000eb00000000a00 */
[----:B------:R-:W3:Y:S01]  /*08e0*/  @!P4 LDC.64 R10, c[0x0][0x380] ;  /* 0x0000e000ff0acb82 */ /* 0x000ee20000000a00 */
[----:B0-----:R-:W-:-:S06]  /*08f0*/  @!P0 IMAD.WIDE.U32 R16, R7, 0x4, R16 ;  /* 0x0000000407108825 */ /* 0x001fcc00078e0010 */
[----:B------:R-:W4:Y:S01]  /*0900*/  @!P0 LDG.E R16, desc[UR4][R16.64] ;  /* 0x0000000410108981 */ /* 0x000f22000c1e1900 */
[----:B-1----:R-:W-:Y:S01]  /*0910*/  @!P1 IMAD.WIDE.U32 R14, R18, 0x4, R14 ;  /* 0x00000004120e9825 */ /* 0x002fe200078e000e */
[----:B------:R-:W0:Y:S05]  /*0920*/  @!P0 LDC R7, c[0x0][0x3b0] ;  /* 0x0000ec00ff078b82 */ /* 0x000e2a0000000800 */
[----:B------:R-:W4:Y:S01]  /*0930*/  @!P1 LDG.E R14, desc[UR4][R14.64] ;  /* 0x000000040e0e9981 */ /* 0x000f22000c1e1900 */
[----:B--2---:R-:W-:Y:S02]  /*0940*/  @!P2 IMAD.WIDE.U32 R12, R19, 0x4, R12 ;  /* 0x00000004130ca825 */ /* 0x004fe400078e000c */
[----:B------:R-:W1:Y:S04]  /*0950*/  @!P2 LDC R21, c[0x0][0x3b0] ;  /* 0x0000ec00ff15ab82 */ /* 0x000e680000000800 */
[----:B------:R-:W2:Y:S01]  /*0960*/  @!P2 LDG.E R12, desc[UR4][R12.64] ;  /* 0x000000040c0ca981 */ /* 0x000ea2000c1e1900 */
[----:B---3--:R-:W-:-:S03]  /*0970*/  @!P4 IMAD.WIDE.U32 R10, R20, 0x4, R10 ;  /* 0x00000004140ac825 */ /* 0x008fc600078e000a */
[----:B------:R-:W3:Y:S03]  /*0980*/  @!P1 LDC R19, c[0x0][0x3b0] ;  /* 0x0000ec00ff139b82 */ /* 0x000ee60000000800 */
[----:B------:R-:W2:Y:S05]  /*0990*/  @!P4 LDG.E R10, desc[UR4][R10.64] ;  /* 0x000000040a0ac981 */ /* 0x000eaa000c1e1900 */
[----:B------:R-:W1:Y:S01]  /*09a0*/  @!P4 LDC R23, c[0x0][0x3b0] ;  /* 0x0000ec00ff17cb82 */ /* 0x000e620000000800 */
[----:B0-----:R-:W-:Y:S01]  /*09b0*/  @!P0 FADD R0, R0, R7 ;  /* 0x0000000700008221 */ /* 0x001fe20000000000 */
[----:B------:R-:W-:-:S03]  /*09c0*/  VIADD R9, R9, 0x4 ;  /* 0x0000000409097836 */ /* 0x000fc60000000000 */
[----:B---3--:R-:W-:-:S04]  /*09d0*/  @!P1 FADD R0, R0, R19 ;  /* 0x0000001300009221 */ /* 0x008fc80000000000 */
[----:B-1----:R-:W-:-:S04]  /*09e0*/  @!P2 FADD R0, R0, R21 ;  /* 0x000000150000a221 */ /* 0x002fc80000000000 */
[----:B------:R-:W-:Y:S01]  /*09f0*/  @!P4 FADD R0, R0, R23 ;  /* 0x000000170000c221 */ /* 0x000fe20000000000 */
[----:B----4-:R-:W-:-:S04]  /*0a00*/  @!P0 FFMA R3, R16, R7, R3 ;  /* 0x0000000710038223 */ /* 0x010fc80000000003 */
[----:B------:R-:W-:-:S04]  /*0a10*/  @!P1 FFMA R3, R14, R19, R3 ;  /* 0x000000130e039223 */ /* 0x000fc80000000003 */
[----:B--2---:R-:W-:-:S04]  /*0a20*/  @!P2 FFMA R3, R12, R21, R3 ;  /* 0x000000150c03a223 */ /* 0x004fc80000000003 */
[----:B------:R-:W-:-:S07]  /*0a30*/  @!P4 FFMA R3, R10, R23, R3 ;  /* 0x000000170a03c223 */ /* 0x000fce0000000003 */
.L_x_6:
[----:B------:R-:W-:Y:S05]  /*0a40*/  BSYNC.RECONVERGENT B1 ;  /* 0x0000000000017941 */ /* 0x000fea0003800200 */
.L_x_5:
[----:B------:R-:W-:Y:S05]  /*0a50*/  @!P3 BRA `(.L_x_1) ;  /* 0x0000000000a8b947 */ /* 0x000fea0003800000 */
[----:B------:R-:W-:Y:S01]  /*0a60*/  ISETP.NE.AND P0, PT, R8, 0x1, PT ;  /* 0x000000010800780c */ /* 0x000fe20003f05270 */
[----:B------:R-:W-:Y:S01]  /*0a70*/  BSSY.RECONVERGENT B1, `(.L_x_7) ;  /* 0x000001a000017945 */ /* 0x000fe20003800200 */
[----:B------:R-:W-:-:S04]  /*0a80*/  LOP3.LUT R4, R4, 0x1, RZ, 0xc0, !PT ;  /* 0x0000000104047812 */ /* 0x000fc800078ec0ff */
[----:B------:R-:W-:-:S07]  /*0a90*/  ISETP.NE.U32.AND P2, PT, R4, 0x1, PT ;  /* 0x000000010400780c */ /* 0x000fce0003f45070 */
[----:B------:R-:W-:Y:S06]  /*0aa0*/  @!P0 BRA `(.L_x_8) ;  /* 0x0000000000588947 */ /* 0x000fec0003800000 */
[----:B------:R-:W0:Y:S01]  /*0ab0*/  LDC.64 R10, c[0x0][0x388] ;  /* 0x0000e200ff0a7b82 */ /* 0x000e220000000a00 */
[----:B-----5:R-:W-:-:S05]  /*0ac0*/  IADD3 R15, PT, PT, R6, R9, RZ ;  /* 0x00000009060f7210 */ /* 0x020fca0007ffe0ff */
[----:B0-----:R-:W-:-:S05]  /*0ad0*/  IMAD.WIDE R14, R15, 0x4, R10 ;  /* 0x000000040f0e7825 */ /* 0x001fca00078e020a */
[----:B------:R-:W2:Y:S04]  /*0ae0*/  LDG.E R4, desc[UR4][R14.64] ;  /* 0x000000040e047981 */ /* 0x000ea8000c1e1900 */
[----:B------:R-:W3:Y:S01]  /*0af0*/  LDG.E R7, desc[UR4][R14.64+0x4] ;  /* 0x000004040e077981 */ /* 0x000ee2000c1e1900 */
[CC--:B--2---:R-:W-:Y:S02]  /*0b00*/  ISETP.GE.AND P0, PT, R4.reuse, R5.reuse, PT ;  /* 0x000000050400720c */ /* 0x0c4fe40003f06270 */
[C---:B---3--:R-:W-:Y:S02]  /*0b10*/  ISETP.GE.AND P1, PT, R7.reuse, R5, PT ;  /* 0x000000050700720c */ /* 0x048fe40003f26270 */
[----:B------:R-:W-:Y:S02]  /*0b20*/  ISETP.LT.OR P0, PT, R4, RZ, P0 ;  /* 0x000000ff0400720c */ /* 0x000fe40000701670 */
[----:B------:R-:W-:-:S11]  /*0b30*/  ISETP.LT.OR P1, PT, R7, RZ, P1 ;  /* 0x000000ff0700720c */ /* 0x000fd60000f21670 */
[----:B------:R-:W0:Y:S08]  /*0b40*/  @!P0 LDC.64 R10, c[0x0][0x380] ;  /* 0x0000e000ff0a8b82 */ /* 0x000e300000000a00 */
[----:B------:R-:W1:Y:S08]  /*0b50*/  @!P1 LDC.64 R12, c[0x0][0x380] ;  /* 0x0000e000ff0c9b82 */ /* 0x000e700000000a00 */
[----:B------:R-:W2:Y:S01]  /*0b60*/  @!P1 LDC R15, c[0x0][0x3b0] ;  /* 0x0000ec00ff0f9b82 */ /* 0x000ea20000000800 */
[----:B0-----:R-:W-:-:S06]  /*0b70*/  @!P0 IMAD.WIDE.U32 R10, R4, 0x4, R10 ;  /* 0x00000004040a8825 */ /* 0x001fcc00078e000a */
[----:B------:R-:W3:Y:S01]  /*0b80*/  @!P0 LDG.E R10, desc[UR4][R10.64] ;  /* 0x000000040a0a8981 */ /* 0x000ee2000c1e1900 */
[----:B-1----:R-:W-:Y:S02]  /*0b90*/  @!P1 IMAD.WIDE.U32 R12, R7, 0x4, R12 ;  /* 0x00000004070c9825 */ /* 0x002fe400078e000c */
[----:B------:R-:W0:Y:S04]  /*0ba0*/  @!P0 LDC R7, c[0x0][0x3b0] ;  /* 0x0000ec00ff078b82 */ /* 0x000e280000000800 */
[----:B------:R-:W4:Y:S01]  /*0bb0*/  @!P1 LDG.E R12, desc[UR4][R12.64] ;  /* 0x000000040c0c9981 */ /* 0x000f22000c1e1900 */
[----:B------:R-:W-:Y:S02]  /*0bc0*/  VIADD R9, R9, 0x2 ;  /* 0x0000000209097836 */ /* 0x000fe40000000000 */
[----:B0-----:R-:W-:-:S04]  /*0bd0*/  @!P0 FADD R0, R0, R7 ;  /* 0x0000000700008221 */ /* 0x001fc80000000000 */
[----:B--2---:R-:W-:Y:S01]  /*0be0*/  @!P1 FADD R0, R0, R15 ;  /* 0x0000000f00009221 */ /* 0x004fe20000000000 */
[----:B---3--:R-:W-:-:S04]  /*0bf0*/  @!P0 FFMA R3, R10, R7, R3 ;  /* 0x000000070a038223 */ /* 0x008fc80000000003 */
[----:B----4-:R-:W-:-:S07]  /*0c00*/  @!P1 FFMA R3, R12, R15, R3 ;  /* 0x0000000f0c039223 */ /* 0x010fce0000000003 */
.L_x_8:
[----:B------:R-:W-:Y:S05]  /*0c10*/  BSYNC.RECONVERGENT B1 ;  /* 0x0000000000017941 */ /* 0x000fea0003800200 */
.L_x_7:
[----:B------:R-:W-:Y:S05]  /*0c20*/  @P2 BRA `(.L_x_1) ;  /* 0x0000000000342947 */ /* 0x000fea0003800000 */
[----:B------:R-:W0:Y:S01]  /*0c30*/  LDC.64 R10, c[0x0][0x388] ;  /* 0x0000e200ff0a7b82 */ /* 0x000e220000000a00 */
[----:B-----5:R-:W-:-:S04]  /*0c40*/  IMAD.IADD R7, R6, 0x1, R9 ;  /* 0x0000000106077824 */ /* 0x020fc800078e0209 */
[----:B0-----:R-:W-:-:S06]  /*0c50*/  IMAD.WIDE R6, R7, 0x4, R10 ;  /* 0x0000000407067825 */ /* 0x001fcc00078e020a */
[----:B------:R-:W2:Y:S02]  /*0c60*/  LDG.E R6, desc[UR4][R6.64] ;  /* 0x0000000406067981 */ /* 0x000ea4000c1e1900 */
[----:B--2---:R-:W-:-:S04]  /*0c70*/  ISETP.GE.AND P0, PT, R6, R5, PT ;  /* 0x000000050600720c */ /* 0x004fc80003f06270 */
[----:B------:R-:W-:-:S13]  /*0c80*/  ISETP.LT.OR P0, PT, R6, RZ, P0 ;  /* 0x000000ff0600720c */ /* 0x000fda0000701670 */
[----:B------:R-:W-:Y:S05]  /*0c90*/  @P0 BRA `(.L_x_1) ;  /* 0x0000000000180947 */ /* 0x000fea0003800000 */
[----:B------:R-:W0:Y:S01]  /*0ca0*/  LDC.64 R4, c[0x0][0x380] ;  /* 0x0000e000ff047b82 */ /* 0x000e220000000a00 */
[----:B------:R-:W1:Y:S01]  /*0cb0*/  LDCU UR6, c[0x0][0x3b0] ;  /* 0x00007600ff0677ac */ /* 0x000e620008000800 */
[----:B0-----:R-:W-:-:S06]  /*0cc0*/  IMAD.WIDE.U32 R4, R6, 0x4, R4 ;  /* 0x0000000406047825 */ /* 0x001fcc00078e0004 */
[----:B------:R-:W2:Y:S01]  /*0cd0*/  LDG.E R4, desc[UR4][R4.64] ;  /* 0x0000000404047981 */ /* 0x000ea2000c1e1900 */
[----:B-1----:R-:W-:Y:S01]  /*0ce0*/  FADD R0, R0, UR6 ;  /* 0x0000000600007e21 */ /* 0x002fe20008000000 */
[----:B--2---:R-:W-:-:S07]  /*0cf0*/  FFMA R3, R4, UR6, R3 ;  /* 0x0000000604037c23 */ /* 0x004fce0008000003 */
.L_x_1:
[----:B------:R-:W-:Y:S05]  /*0d00*/  BSYNC.RECONVERGENT B0 ;  /* 0x0000000000007941 */ /* 0x000fea0003800200 */
.L_x_0:
[----:B------:R-:W0:Y:S01]  /*0d10*/  MUFU.RCP R5, R0 ;  /* 0x0000000000057308 */ /* 0x000e220000001000 */
[----:B------:R-:W-:Y:S07]  /*0d20*/  BSSY.RECONVERGENT B0, `(.L_x_9) ;  /* 0x000000b000007945 */ /* 0x000fee0003800200 */
[----:B------:R-:W1:Y:S01]  /*0d30*/  FCHK P0, R3, R0 ;  /* 0x0000000003007302 */ /* 0x000e620000000000 */
[----:B0-----:R-:W-:-:S04]  /*0d40*/  FFMA R4, R5, -R0, 1 ;  /* 0x3f80000005047423 */ /* 0x001fc80000000800 */
[----:B------:R-:W-:-:S04]  /*0d50*/  FFMA R4, R5, R4, R5 ;  /* 0x0000000405047223 */ /* 0x000fc80000000005 */
[----:B-----5:R-:W-:-:S04]  /*0d60*/  FFMA R6, R4, R3, RZ ;  /* 0x0000000304067223 */ /* 0x020fc800000000ff */
[----:B------:R-:W-:-:S04]  /*0d70*/  FFMA R5, R6, -R0, R3 ;  /* 0x8000000006057223 */ /* 0x000fc80000000003 */
[----:B------:R-:W-:Y:S01]  /*0d80*/  FFMA R7, R4, R5, R6 ;  /* 0x0000000504077223 */ /* 0x000fe20000000006 */
[----:B-1----:R-:W-:Y:S06]  /*0d90*/  @!P0 BRA `(.L_x_10) ;  /* 0x00000000000c8947 */ /* 0x002fec0003800000 */
[----:B------:R-:W-:-:S07]  /*0da0*/  MOV R4, 0xdc0 ;  /* 0x00000dc000047802 */ /* 0x000fce0000000f00 */
[----:B------:R-:W-:Y:S05]  /*0db0*/  CALL.REL.NOINC `($__internal_0_$__cuda_sm3x_div_rn_noftz_f32_slowpath) ;  /* 0x0000000000187944 */ /* 0x000fea0003c00000 */
[----:B------:R-:W-:-:S07]  /*0dc0*/  IMAD.MOV.U32 R7, RZ, RZ, R0 ;  /* 0x000000ffff077224 */ /* 0x000fce00078e0000 */
.L_x_10:
[----:B------:R-:W-:Y:S05]  /*0dd0*/  BSYNC.RECONVERGENT B0 ;  /* 0x0000000000007941 */ /* 0x000fea0003800200 */
.L_x_9:
[----:B------:R-:W0:Y:S02]  /*0de0*/  LDC.64 R4, c[0x0][0x3a0] ;  /* 0x0000e800ff047b82 */ /* 0x000e240000000a00 */
[----:B0-----:R-:W-:-:S05]  /*0df0*/  IMAD.WIDE R2, R2, 0x4, R4 ;  /* 0x0000000402027825 */ /* 0x001fca00078e0204 */
[----:B------:R-:W-:Y:S01]  /*0e00*/  STG.E desc[UR4][R2.64], R7 ;  /* 0x0000000702007986 */ /* 0x000fe2000c101904 */
[----:B------:R-:W-:Y:S05]  /*0e10*/  EXIT ;  /* 0x000000000000794d */ /* 0x000fea0003800000 */
        .weak           $__internal_0_$__cuda_sm3x_div_rn_noftz_f32_slowpath
        .type           $__internal_0_$__cuda_sm3x_div_rn_noftz_f32_slowpath,@function
        .size           $__internal_0_$__cuda_sm3x_div_rn_noftz_f32_slowpath,(.L_x_48 - $__internal_0_$__cuda_sm3x_div_rn_noftz_f32_slowpath)
$__internal_0_$__cuda_sm3x_div_rn_noftz_f32_slowpath:
[----:B------:R-:W-:Y:S01]  /*0e20*/  SHF.R.U32.HI R6, RZ, 0x17, R0 ;  /* 0x00000017ff067819 */ /* 0x000fe20000011600 */
[----:B------:R-:W-:Y:S01]  /*0e30*/  BSSY.RECONVERGENT B1, `(.L_x_11) ;  /* 0x0000062000017945 */ /* 0x000fe20003800200 */
[----:B------:R-:W-:Y:S02]  /*0e40*/  SHF.R.U32.HI R5, RZ, 0x17, R3 ;  /* 0x00000017ff057819 */ /* 0x000fe40000011603 */
[----:B------:R-:W-:Y:S02]  /*0e50*/  LOP3.LUT R13, R6, 0xff, RZ, 0xc0, !PT ;  /* 0x000000ff060d7812 */ /* 0x000fe400078ec0ff */
[----:B------:R-:W-:Y:S02]  /*0e60*/  LOP3.LUT R6, R5, 0xff, RZ, 0xc0, !PT ;  /* 0x000000ff05067812 */ /* 0x000fe400078ec0ff */
[----:B------:R-:W-:-:S03]  /*0e70*/  IADD3 R8, PT, PT, R13, -0x1, RZ ;  /* 0xffffffff0d087810 */ /* 0x000fc60007ffe0ff */
[----:B------:R-:W-:Y:S01]  /*0e80*/  VIADD R7, R6, 0xffffffff ;  /* 0xffffffff06077836 */ /* 0x000fe20000000000 */
[----:B------:R-:W-:-:S04]  /*0e90*/  ISETP.GT.U32.AND P0, PT, R8, 0xfd, PT ;  /* 0x000000fd0800780c */ /* 0x000fc80003f04070 */
[----:B------:R-:W-:-:S13]  /*0ea0*/  ISETP.GT.U32.OR P0, PT, R7, 0xfd, P0 ;  /* 0x000000fd0700780c */ /* 0x000fda0000704470 */
[----:B------:R-:W-:Y:S01]  /*0eb0*/  @!P0 IMAD.MOV.U32 R5, RZ, RZ, RZ ;  /* 0x000000ffff058224 */ /* 0x000fe200078e00ff */
[----:B------:R-:W-:Y:S06]  /*0ec0*/  @!P0 BRA `(.L_x_12) ;  /* 0x00000000005c8947 */ /* 0x000fec0003800000 */
[----:B------:R-:W-:Y:S02]  /*0ed0*/  FSETP.GTU.FTZ.AND P0, PT, |R3|, +INF , PT ;  /* 0x7f8000000300780b */ /* 0x000fe40003f1c200 */
[----:B------:R-:W-:-:S04]  /*0ee0*/  FSETP.GTU.FTZ.AND P1, PT, |R0|, +INF , PT ;  /* 0x7f8000000000780b */ /* 0x000fc80003f3c200 */
[----:B------:R-:W-:-:S13]  /*0ef0*/  PLOP3.LUT P0, PT, P0, P1, PT, 0xf8, 0x8f ;  /* 0x00000000008f781c */ /* 0x000fda0000703f70 */
[----:B------:R-:W-:Y:S05]  /*0f00*/  @P0 BRA `(.L_x_13) ;  /* 0x00000004004c0947 */ /* 0x000fea0003800000 */
[----:B------:R-:W-:-:S13]  /*0f10*/  LOP3.LUT P0, RZ, R0, 0x7fffffff, R3, 0xc8, !PT ;  /* 0x7fffffff00ff7812 */ /* 0x000fda000780c803 */
[----:B------:R-:W-:Y:S05]  /*0f20*/  @!P0 BRA `(.L_x_14) ;  /* 0x00000004003c8947 */ /* 0x000fea0003800000 */
[C---:B------:R-:W-:Y:S02]  /*0f30*/  FSETP.NEU.FTZ.AND P0, PT, |R3|.reuse, +INF , PT ;  /* 0x7f8000000300780b */ /* 0x040fe40003f1d200 */
[----:B------:R-:W-:Y:S02]  /*0f40*/  FSETP.NEU.FTZ.AND P2, PT, |R0|, +INF , PT ;  /* 0x7f8000000000780b */ /* 0x000fe40003f5d200 */
[----:B------:R-:W-:-:S11]  /*0f50*/  FSETP.NEU.FTZ.AND P1, PT, |R3|, +INF , PT ;  /* 0x7f8000000300780b */ /* 0x000fd60003f3d200 */
[----:B------:R-:W-:Y:S05]  /*0f60*/  @!P2 BRA !P0, `(.L_x_14) ;  /* 0x00000004002ca947 */ /* 0x000fea0004000000 */
[----:B------:R-:W-:-:S04]  /*0f70*/  LOP3.LUT P0, RZ, R3, 0x7fffffff, RZ, 0xc0, !PT ;  /* 0x7fffffff03ff7812 */ /* 0x000fc8000780c0ff */
[----:B------:R-:W-:-:S13]  /*0f80*/  PLOP3.LUT P0, PT, P2, P0, PT, 0x2f, 0xf2 ;  /* 0x0000000000f2781c */ /* 0x000fda0001700577 */
[----:B------:R-:W-:Y:S05]  /*0f90*/  @P0 BRA `(.L_x_15) ;  /* 0x0000000400180947 */ /* 0x000fea0003800000 */
[----:B------:R-:W-:-:S04]  /*0fa0*/  LOP3.LUT P0, RZ, R0, 0x7fffffff, RZ, 0xc0, !PT ;  /* 0x7fffffff00ff7812 */ /* 0x000fc8000780c0ff */
[----:B------:R-:W-:-:S13]  /*0fb0*/  PLOP3.LUT P0, PT, P1, P0, PT, 0x2f, 0xf2 ;  /* 0x0000000000f2781c */ /* 0x000fda0000f00577 */
[----:B------:R-:W-:Y:S05]  /*0fc0*/  @P0 BRA `(.L_x_16) ;  /* 0x0000000400000947 */ /* 0x000fea0003800000 */
[----:B------:R-:W-:Y:S02]  /*0fd0*/  ISETP.GE.AND P0, PT, R7, RZ, PT ;  /* 0x000000ff0700720c */ /* 0x000fe40003f06270 */
[----:B------:R-:W-:-:S11]  /*0fe0*/  ISETP.GE.AND P1, PT, R8, RZ, PT ;  /* 0x000000ff0800720c */ /* 0x000fd60003f26270 */
[----:B------:R-:W-:Y:S01]  /*0ff0*/  @P0 IMAD.MOV.U32 R5, RZ, RZ, RZ ;  /* 0x000000ffff050224 */ /* 0x000fe200078e00ff */
[----:B------:R-:W-:Y:S01]  /*1000*/  @!P0 MOV R5, 0xffffffc0 ;  /* 0xffffffc000058802 */ /* 0x000fe20000000f00 */
[----:B------:R-:W-:Y:S01]  /*1010*/  @!P0 FFMA R3, R3, 1.84467440737095516160e+19, RZ ;  /* 0x5f80000003038823 */ /* 0x000fe200000000ff */
[----:B------:R-:W-:-:S03]  /*1020*/  @!P1 FFMA R0, R0, 1.84467440737095516160e+19, RZ ;  /* 0x5f80000000009823 */ /* 0x000fc600000000ff */
[----:B------:R-:W-:-:S07]  /*1030*/  @!P1 VIADD R5, R5, 0x40 ;  /* 0x0000004005059836 */ /* 0x000fce0000000000 */
.L_x_12:
[----:B------:R-:W-:Y:S01]  /*1040*/  LEA R7, R13, 0xc0800000, 0x17 ;  /* 0xc08000000d077811 */ /* 0x000fe200078eb8ff */
[----:B------:R-:W-:Y:S01]  /*1050*/  VIADD R6, R6, 0xffffff81 ;  /* 0xffffff8106067836 */ /* 0x000fe20000000000 */
[----:B------:R-:W-:Y:S03]  /*1060*/  BSSY.RECONVERGENT B2, `(.L_x_17) ;  /* 0x0000035000027945 */ /* 0x000fe60003800200 */
[----:B------:R-:W-:Y:S02]  /*1070*/  IMAD.IADD R7, R0, 0x1, -R7 ;  /* 0x0000000100077824 */ /* 0x000fe400078e0a07 */
[C---:B------:R-:W-:Y:S01]  /*1080*/  IMAD R0, R6.reuse, -0x800000, R3 ;  /* 0xff80000006007824 */ /* 0x040fe200078e0203 */
[----:B------:R-:W-:Y:S01]  /*1090*/  IADD3 R6, PT, PT, R6, 0x7f, -R13 ;  /* 0x0000007f06067810 */ /* 0x000fe20007ffe80d */
[----:B------:R-:W0:Y:S01]  /*10a0*/  MUFU.RCP R8, R7 ;  /* 0x0000000700087308 */ /* 0x000e220000001000 */
[----:B------:R-:W-:-:S02]  /*10b0*/  FADD.FTZ R9, -R7, -RZ ;  /* 0x800000ff07097221 */ /* 0x000fc40000010100 */
[----:B------:R-:W-:Y:S02]  /*10c0*/  IADD3 R6, PT, PT, R6, R5, RZ ;  /* 0x0000000506067210 */ /* 0x000fe40007ffe0ff */
[----:B0-----:R-:W-:-:S04]  /*10d0*/  FFMA R11, R8, R9, 1 ;  /* 0x3f800000080b7423 */ /* 0x001fc80000000009 */
[----:B------:R-:W-:-:S04]  /*10e0*/  FFMA R10, R8, R11, R8 ;  /* 0x0000000b080a7223 */ /* 0x000fc80000000008 */
[----:B------:R-:W-:-:S04]  /*10f0*/  FFMA R3, R0, R10, RZ ;  /* 0x0000000a00037223 */ /* 0x000fc800000000ff */
[----:B------:R-:W-:-:S04]  /*1100*/  FFMA R8, R9, R3, R0 ;  /* 0x0000000309087223 */ /* 0x000fc80000000000 */
[----:B------:R-:W-:-:S04]  /*1110*/  FFMA R11, R10, R8, R3 ;  /* 0x000000080a0b7223 */ /* 0x000fc80000000003 */
[----:B------:R-:W-:-:S04]  /*1120*/  FFMA R8, R9, R11, R0 ;  /* 0x0000000b09087223 */ /* 0x000fc80000000000 */
[----:B------:R-:W-:-:S05]  /*1130*/  FFMA R0, R10, R8, R11 ;  /* 0x000000080a007223 */ /* 0x000fca000000000b */
[----:B------:R-:W-:-:S04]  /*1140*/  SHF.R.U32.HI R3, RZ, 0x17, R0 ;  /* 0x00000017ff037819 */ /* 0x000fc80000011600 */
[----:B------:R-:W-:-:S05]  /*1150*/  LOP3.LUT R3, R3, 0xff, RZ, 0xc0, !PT ;  /* 0x000000ff03037812 */ /* 0x000fca00078ec0ff */
[----:B------:R-:W-:-:S04]  /*1160*/  IMAD.IADD R7, R3, 0x1, R6 ;  /* 0x0000000103077824 */ /* 0x000fc800078e0206 */
[----:B------:R-:W-:-:S05]  /*1170*/  VIADD R3, R7, 0xffffffff ;  /* 0xffffffff07037836 */ /* 0x000fca0000000000 */
[----:B------:R-:W-:-:S13]  /*1180*/  ISETP.GE.U32.AND P0, PT, R3, 0xfe, PT ;  /* 0x000000fe0300780c */ /* 0x000fda0003f06070 */
[----:B------:R-:W-:Y:S05]  /*1190*/  @!P0 BRA `(.L_x_18) ;  /* 0x0000000000808947 */ /* 0x000fea0003800000 */
[----:B------:R-:W-:-:S13]  /*11a0*/  ISETP.GT.AND P0, PT, R7, 0xfe, PT ;  /* 0x000000fe0700780c */ /* 0x000fda0003f04270 */
[----:B------:R-:W-:Y:S05]  /*11b0*/  @P0 BRA `(.L_x_19) ;  /* 0x00000000006c0947 */ /* 0x000fea0003800000 */
[----:B------:R-:W-:-:S13]  /*11c0*/  ISETP.GE.AND P0, PT, R7, 0x1, PT ;  /* 0x000000010700780c */ /* 0x000fda0003f06270 */
[----:B------:R-:W-:Y:S05]  /*11d0*/  @P0 BRA `(.L_x_20) ;  /* 0x0000000000740947 */ /* 0x000fea0003800000 */
[----:B------:R-:W-:Y:S02]  /*11e0*/  ISETP.GE.AND P0, PT, R7, -0x18, PT ;  /* 0xffffffe80700780c */ /* 0x000fe40003f06270 */
[----:B------:R-:W-:-:S11]  /*11f0*/  LOP3.LUT R0, R0, 0x80000000, RZ, 0xc0, !PT ;  /* 0x8000000000007812 */ /* 0x000fd600078ec0ff */
[----:B------:R-:W-:Y:S05]  /*1200*/  @!P0 BRA `(.L_x_20) ;  /* 0x0000000000688947 */ /* 0x000fea0003800000 */
[CCC-:B------:R-:W-:Y:S01]  /*1210*/  FFMA.RZ R3, R10.reuse, R8.reuse, R11.reuse ;  /* 0x000000080a037223 */ /* 0x1c0fe2000000c00b */
[CCC-:B------:R-:W-:Y:S01]  /*1220*/  FFMA.RM R6, R10.reuse, R8.reuse, R11.reuse ;  /* 0x000000080a067223 */ /* 0x1c0fe2000000400b */
[C---:B------:R-:W-:Y:S02]  /*1230*/  ISETP.NE.AND P2, PT, R7.reuse, RZ, PT ;  /* 0x000000ff0700720c */ /* 0x040fe40003f45270 */
[----:B------:R-:W-:Y:S02]  /*1240*/  ISETP.NE.AND P1, PT, R7, RZ, PT ;  /* 0x000000ff0700720c */ /* 0x000fe40003f25270 */
[----:B------:R-:W-:Y:S01]  /*1250*/  LOP3.LUT R5, R3, 0x7fffff, RZ, 0xc0, !PT ;  /* 0x007fffff03057812 */ /* 0x000fe200078ec0ff */
[----:B------:R-:W-:Y:S01]  /*1260*/  FFMA.RP R3, R10, R8, R11 ;  /* 0x000000080a037223 */ /* 0x000fe2000000800b */
[----:B------:R-:W-:Y:S01]  /*1270*/  IADD3 R8, PT, PT, R7, 0x20, RZ ;  /* 0x0000002007087810 */ /* 0x000fe20007ffe0ff */
[----:B------:R-:W-:Y:S01]  /*1280*/  IMAD.MOV R7, RZ, RZ, -R7 ;  /* 0x000000ffff077224 */ /* 0x000fe200078e0a07 */
[----:B------:R-:W-:-:S02]  /*1290*/  LOP3.LUT R5, R5, 0x800000, RZ, 0xfc, !PT ;  /* 0x0080000005057812 */ /* 0x000fc400078efcff */
[----:B------:R-:W-:Y:S02]  /*12a0*/  FSETP.NEU.FTZ.AND P0, PT, R3, R6, PT ;  /* 0x000000060300720b */ /* 0x000fe40003f1d000 */
[----:B------:R-:W-:Y:S02]  /*12b0*/  SHF.L.U32 R8, R5, R8, RZ ;  /* 0x0000000805087219 */ /* 0x000fe400000006ff */
[----:B------:R-:W-:Y:S02]  /*12c0*/  SEL R6, R7, RZ, P2 ;  /* 0x000000ff07067207 */ /* 0x000fe40001000000 */
[----:B------:R-:W-:Y:S02]  /*12d0*/  ISETP.NE.AND P1, PT, R8, RZ, P1 ;  /* 0x000000ff0800720c */ /* 0x000fe40000f25270 */
[----:B------:R-:W-:Y:S02]  /*12e0*/  SHF.R.U32.HI R6, RZ, R6, R5 ;  /* 0x00000006ff067219 */ /* 0x000fe40000011605 */
[----:B------:R-:W-:-:S02]  /*12f0*/  PLOP3.LUT P0, PT, P0, P1, PT, 0xf8, 0x8f ;  /* 0x00000000008f781c */ /* 0x000fc40000703f70 */
[----:B------:R-:W-:Y:S02]  /*1300*/  SHF.R.U32.HI R8, RZ, 0x1, R6 ;  /* 0x00000001ff087819 */ /* 0x000fe40000011606 */
[----:B------:R-:W-:-:S04]  /*1310*/  SEL R3, RZ, 0x1, !P0 ;  /* 0x00000001ff037807 */ /* 0x000fc80004000000 */
[----:B------:R-:W-:-:S04]  /*1320*/  LOP3.LUT R3, R3, 0x1, R8, 0xf8, !PT ;  /* 0x0000000103037812 */ /* 0x000fc800078ef808 */
[----:B------:R-:W-:-:S05]  /*1330*/  LOP3.LUT R3, R3, R6, RZ, 0xc0, !PT ;  /* 0x0000000603037212 */ /* 0x000fca00078ec0ff */
[----:B------:R-:W-:-:S05]  /*1340*/  IMAD.IADD R3, R8, 0x1, R3 ;  /* 0x0000000108037824 */ /* 0x000fca00078e0203 */
[----:B------:R-:W-:Y:S01]  /*1350*/  LOP3.LUT R0, R3, R0, RZ, 0xfc, !PT ;  /* 0x0000000003007212 */ /* 0x000fe200078efcff */
[----:B------:R-:W-:Y:S06]  /*1360*/  BRA `(.L_x_20) ;  /* 0x0000000000107947 */ /* 0x000fec0003800000 */
.L_x_19:
[----:B------:R-:W-:-:S04]  /*1370*/  LOP3.LUT R0, R0, 0x80000000, RZ, 0xc0, !PT ;  /* 0x8000000000007812 */ /* 0x000fc800078ec0ff */
[----:B------:R-:W-:Y:S01]  /*1380*/  LOP3.LUT R0, R0, 0x7f800000, RZ, 0xfc, !PT ;  /* 0x7f80000000007812 */ /* 0x000fe200078efcff */
[----:B------:R-:W-:Y:S06]  /*1390*/  BRA `(.L_x_20) ;  /* 0x0000000000047947 */ /* 0x000fec0003800000 */
.L_x_18:
[----:B------:R-:W-:-:S07]  /*13a0*/  LEA R0, R6, R0, 0x17 ;  /* 0x0000000006007211 */ /* 0x000fce00078eb8ff */
.L_x_20:
[----:B------:R-:W-:Y:S05]  /*13b0*/  BSYNC.RECONVERGENT B2 ;  /* 0x0000000000027941 */ /* 0x000fea0003800200 */
.L_x_17:
[----:B------:R-:W-:Y:S05]  /*13c0*/  BRA `(.L_x_21) ;  /* 0x0000000000207947 */ /* 0x000fea0003800000 */
.L_x_16:
[----:B------:R-:W-:-:S04]  /*13d0*/  LOP3.LUT R0, R0, 0x80000000, R3, 0x48, !PT ;  /* 0x8000000000007812 */ /* 0x000fc800078e4803 */
[----:B------:R-:W-:Y:S01]  /*13e0*/  LOP3.LUT R0, R0, 0x7f800000, RZ, 0xfc, !PT ;  /* 0x7f80000000007812 */ /* 0x000fe200078efcff */
[----:B------:R-:W-:Y:S06]  /*13f0*/  BRA `(.L_x_21) ;  /* 0x0000000000147947 */ /* 0x000fec0003800000 */
.L_x_15:
[----:B------:R-:W-:Y:S01]  /*1400*/  LOP3.LUT R0, R0, 0x80000000, R3, 0x48, !PT ;  /* 0x8000000000007812 */ /* 0x000fe200078e4803 */
[----:B------:R-:W-:Y:S06]  /*1410*/  BRA `(.L_x_21) ;  /* 0x00000000000c7947 */ /* 0x000fec0003800000 */
.L_x_14:
[----:B------:R-:W0:Y:S01]  /*1420*/  MUFU.RSQ R0, -QNAN ;  /* 0xffc0000000007908 */ /* 0x000e220000001400 */
[----:B------:R-:W-:Y:S05]  /*1430*/  BRA `(.L_x_21) ;  /* 0x0000000000047947 */ /* 0x000fea0003800000 */
.L_x_13:
[----:B------:R-:W-:-:S07]  /*1440*/  FADD.FTZ R0, R3, R0 ;  /* 0x0000000003007221 */ /* 0x000fce0000010000 */
.L_x_21:
[----:B------:R-:W-:Y:S05]  /*1450*/  BSYNC.RECONVERGENT B1 ;  /* 0x0000000000017941 */ /* 0x000fea0003800200 */
.L_x_11:
[----:B------:R-:W-:-:S04]  /*1460*/  IMAD.MOV.U32 R5, RZ, RZ, 0x0 ;  /* 0x00000000ff057424 */ /* 0x000fc800078e00ff */
[----:B0-----:R-:W-:Y:S05]  /*1470*/  RET.REL.NODEC R4 `(_Z19smoothGaussianNaivePKfPKiS2_S2_Pfiff) ;  /* 0xffffffe804e07950 */ /* 0x001fea0003c3ffff */
.L_x_22:
[----:B------:R-:W-:-:S00]  /*1480*/  BRA `(.L_x_22) ;  /* 0xfffffffc00fc7947 */ /* 0x000fc0000383ffff */
[----:B------:R-:W-:-:S00]  /*1490*/  NOP ;  /* 0x0000000000007918 */ /* 0x000fc00000000000 */
        /* <DEDUP_REMOVED lines=14> */
.L_x_48:


//--------------------- .text._Z24smoothSimpleAverageNaivePKfPKiS2_S2_Pfi --------------------------
	.section	.text._Z24smoothSimpleAverageNaivePKfPKiS2_S2_Pfi,"ax",@progbits
	.align	128
        .global         _Z24smoothSimpleAverageNaivePKfPKiS2_S2_Pfi
        .type           _Z24smoothSimpleAverageNaivePKfPKiS2_S2_Pfi,@function
        .size           _Z24smoothSimpleAverageNaivePKfPKiS2_S2_Pfi,(.L_x_49 - _Z24smoothSimpleAverageNaivePKfPKiS2_S2_Pfi)
        .other          _Z24smoothSimpleAverageNaivePKfPKiS2_S2_Pfi,@"STO_CUDA_ENTRY STV_DEFAULT"
_Z24smoothSimpleAverageNaivePKfPKiS2_S2_Pfi:
.text._Z24smoothSimpleAverageNaivePKfPKiS2_S2_Pfi:
        /* <DEDUP_REMOVED lines=10> */
[----:B------:R-:W1:Y:S01]  /*00a0*/  LDCU.64 UR4, c[0x0][0x358] ;  /* 0x00006b00ff0477ac */ /* 0x000e620008000a00 */
[----:B------:R-:W2:Y:S06]  /*00b0*/  LDCU UR6, c[0x0][0x3a8] ;  /* 0x00007500ff0677ac */ /* 0x000eac0008000800 */
[----:B------:R-:W3:Y:S08]  /*00c0*/  LDC.64 R8, c[0x0][0x380] ;  /* 0x0000e000ff087b82 */ /* 0x000ef00000000a00 */
[----:B------:R-:W4:Y:S01]  /*00d0*/  LDC.64 R10, c[0x0][0x390] ;  /* 0x0000e400ff0a7b82 */ /* 0x000f220000000a00 */
[----:B0-----:R-:W-:-:S05]  /*00e0*/  IMAD.WIDE R6, R3, 0x4, R6 ;  /* 0x0000000403067825 */ /* 0x001fca00078e0206 */
[----:B-1----:R-:W2:Y:S01]  /*00f0*/  LDG.E R5, desc[UR4][R6.64] ;  /* 0x0000000406057981 */ /* 0x002ea2000c1e1900 */
[----:B---3--:R-:W-:-:S05]  /*0100*/  IMAD.WIDE R8, R3, 0x4, R8 ;  /* 0x0000000403087825 */ /* 0x008fca00078e0208 */
[----:B------:R0:W5:Y:S01]  /*0110*/  LDG.E R2, desc[UR4][R8.64] ;  /* 0x0000000408027981 */ /* 0x000162000c1e1900 */
[----:B------:R-:W-:Y:S01]  /*0120*/  BSSY.RECONVERGENT B0, `(.L_x_23) ;  /* 0x00000b1000007945 */ /* 0x000fe20003800200 */
[----:B------:R-:W-:Y:S01]  /*0130*/  IMAD.MOV.U32 R13, RZ, RZ, 0x3f800000 ;  /* 0x3f800000ff0d7424 */ /* 0x000fe200078e00ff */
[----:B--2---:R-:W-:-:S13]  /*0140*/  ISETP.GE.AND P0, PT, R5, 0x1, PT ;  /* 0x000000010500780c */ /* 0x004fda0003f06270 */
[----:B0---4-:R-:W-:Y:S05]  /*0150*/  @!P0 BRA `(.L_x_24) ;  /* 0x0000000800b48947 */ /* 0x011fea0003800000 */
[----:B------:R-:W-:-:S05]  /*0160*/  IMAD.WIDE R10, R3, 0x4, R10 ;  /* 0x00000004030a7825 */ /* 0x000fca00078e020a */
[----:B------:R0:W5:Y:S01]  /*0170*/  LDG.E R6, desc[UR4][R10.64] ;  /* 0x000000040a067981 */ /* 0x000162000c1e1900 */
[C---:B------:R-:W-:Y:S01]  /*0180*/  ISETP.GE.U32.AND P0, PT, R5.reuse, 0x8, PT ;  /* 0x000000080500780c */ /* 0x040fe20003f06070 */
[----:B------:R-:W-:Y:S01]  /*0190*/  BSSY.RECONVERGENT B1, `(.L_x_25) ;  /* 0x0000053000017945 */ /* 0x000fe20003800200 */
[----:B------:R-:W-:Y:S01]  /*01a0*/  LOP3.LUT R7, R5, 0x7, RZ, 0xc0, !PT ;  /* 0x0000000705077812 */ /* 0x000fe200078ec0ff */
[----:B------:R-:W-:Y:S02]  /*01b0*/  IMAD.MOV.U32 R0, RZ, RZ, 0x1 ;  /* 0x00000001ff007424 */ /* 0x000fe400078e00ff */
[----:B------:R-:W-:Y:S01]  /*01c0*/  IMAD.MOV.U32 R9, RZ, RZ, RZ ;  /* 0x000000ffff097224 */ /* 0x000fe200078e00ff */
[----:B------:R-:W-:-:S07]  /*01d0*/  ISETP.NE.AND P6, PT, R7, RZ, PT ;  /* 0x000000ff0700720c */ /* 0x000fce0003fc5270 */
[----:B0-----:R-:W-:Y:S06]  /*01e0*/  @!P0 BRA `(.L_x_26) ;  /* 0x0000000400348947 */ /* 0x001fec0003800000 */
[----:B------:R-:W0:Y:S01]  /*01f0*/  LDC.64 R10, c[0x0][0x388] ;  /* 0x0000e200ff0a7b82 */ /* 0x000e220000000a00 */
[----:B------:R-:W-:Y:S01]  /*0200*/  LOP3.LUT R9, R5, 0x7ffffff8, RZ, 0xc0, !PT ;  /* 0x7ffffff805097812 */ /* 0x000fe200078ec0ff */
[----:B------:R-:W-:Y:S01]  /*0210*/  IMAD.MOV.U32 R0, RZ, RZ, 0x1 ;  /* 0x00000001ff007424 */ /* 0x000fe200078e00ff */
[----:B-----5:R-:W-:-:S03]  /*0220*/  MOV R23, R6 ;  /* 0x0000000600177202 */ /* 0x020fc60000000f00 */
[----:B------:R-:W-:Y:S01]  /*0230*/  IMAD.MOV R8, RZ, RZ, -R9 ;  /* 0x000000ffff087224 */ /* 0x000fe200078e0a09 */
[----:B0-----:R-:W-:-:S05]  /*0240*/  IADD3 R10, P0, PT, R10, 0x10, RZ ;  /* 0x000000100a0a7810 */ /* 0x001fca0007f1e0ff */
[----:B------:R-:W-:-:S08]  /*0250*/  IMAD.X R11, RZ, RZ, R11, P0 ;  /* 0x000000ffff0b7224 */ /* 0x000fd000000e060b */
.L_x_27:
        /* <DEDUP_REMOVED lines=15> */
[----:B0-----:R-:W-:-:S05]  /*0350*/  @!P4 IMAD.WIDE.U32 R14, R19, 0x4, R14 ;  /* 0x00000004130ec825 */ /* 0x001fca00078e000e */
[----:B------:R0:W2:Y:S01]  /*0360*/  @!P4 LDG.E R19, desc[UR4][R14.64] ;  /* 0x000000040e13c981 */ /* 0x0000a2000c1e1900 */
[----:B-1----:R-:W-:-:S03]  /*0370*/  @!P0 IMAD.WIDE.U32 R16, R27, 0x4, R16 ;  /* 0x000000041b108825 */ /* 0x002fc600078e0010 */
[----:B------:R-:W3:Y:S04]  /*0380*/  LDG.E R27, desc[UR4][R12.64+0xc] ;  /* 0x00000c040c1b7981 */ /* 0x000ee8000c1e1900 */
[----:B------:R1:W3:Y:S01]  /*0390*/  @!P0 LDG.E R24, desc[UR4][R16.64] ;  /* 0x0000000410188981 */ /* 0x0002e2000c1e1900 */
[----:B----4-:R-:W-:-:S04]  /*03a0*/  ISETP.GE.AND P1, PT, R22, R4, PT ;  /* 0x000000041600720c */ /* 0x010fc80003f26270 */
[----:B------:R-:W-:Y:S02]  /*03b0*/  ISETP.LT.OR P1, PT, R22, RZ, P1 ;  /* 0x000000ff1600720c */ /* 0x000fe40000f21670 */
[CC--:B-----5:R-:W-:Y:S02]  /*03c0*/  ISETP.GE.AND P3, PT, R20.reuse, R4.reuse, PT ;  /* 0x000000041400720c */ /* 0x0e0fe40003f66270 */
[C---:B------:R-:W-:Y:S02]  /*03d0*/  ISETP.GE.AND P2, PT, R21.reuse, R4, PT ;  /* 0x000000041500720c */ /* 0x040fe40003f46270 */
[----:B------:R-:W-:Y:S02]  /*03e0*/  ISETP.LT.OR P3, PT, R20, RZ, P3 ;  /* 0x000000ff1400720c */ /* 0x000fe40001f61670 */
[----:B------:R-:W-:-:S05]  /*03f0*/  ISETP.LT.OR P2, PT, R21, RZ, P2 ;  /* 0x000000ff1500720c */ /* 0x000fca0001741670 */
[----:B0-----:R-:W0:Y:S01]  /*0400*/  @!P1 LDC.64 R14, c[0x0][0x380] ;  /* 0x0000e000ff0e9b82 */ /* 0x001e220000000a00 */
[----:B------:R-:W-:Y:S01]  /*0410*/  ISETP.GE.AND P5, PT, R25, R4, PT ;  /* 0x000000041900720c */ /* 0x000fe20003fa6270 */
[----:B------:R-:W-:-:S06]  /*0420*/  @!P4 VIADD R0, R0, 0x1 ;  /* 0x000000010000c836 */ /* 0x000fcc0000000000 */
[----:B-1----:R-:W1:Y:S01]  /*0430*/  @!P3 LDC.64 R16, c[0x0][0x380] ;  /* 0x0000e000ff10bb82 */ /* 0x002e620000000a00 */
[----:B------:R-:W-:Y:S01]  /*0440*/  ISETP.LT.OR P5, PT, R25, RZ, P5 ;  /* 0x000000ff1900720c */ /* 0x000fe20002fa1670 */
[----:B------:R-:W-:-:S12]  /*0450*/  @!P0 VIADD R0, R0, 0x1 ;  /* 0x0000000100008836 */ /* 0x000fd80000000000 */
[----:B------:R-:W4:Y:S01]  /*0460*/  @!P5 LDC.64 R12, c[0x0][0x380] ;  /* 0x0000e000ff0cdb82 */ /* 0x000f220000000a00 */
[----:B0-----:R-:W-:-:S05]  /*0470*/  @!P1 IMAD.WIDE.U32 R14, R22, 0x4, R14 ;  /* 0x00000004160e9825 */ /* 0x001fca00078e000e */
[----:B------:R0:W5:Y:S01]  /*0480*/  @!P1 LDG.E R22, desc[UR4][R14.64] ;  /* 0x000000040e169981 */ /* 0x000162000c1e1900 */
[----:B-1----:R-:W-:-:S06]  /*0490*/  @!P3 IMAD.WIDE.U32 R16, R20, 0x4, R16 ;  /* 0x000000041410b825 */ /* 0x002fcc00078e0010 */
[----:B------:R-:W5:Y:S01]  /*04a0*/  @!P3 LDG.E R17, desc[UR4][R16.64] ;  /* 0x000000041011b981 */ /* 0x000f62000c1e1900 */
[----:B----4-:R-:W-:-:S06]  /*04b0*/  @!P5 IMAD.WIDE.U32 R12, R25, 0x4, R12 ;  /* 0x00000004190cd825 */ /* 0x010fcc00078e000c */
[----:B------:R-:W4:Y:S01]  /*04c0*/  @!P5 LDG.E R13, desc[UR4][R12.64] ;  /* 0x000000040c0dd981 */ /* 0x000f22000c1e1900 */
[----:B--2---:R-:W-:Y:S02]  /*04d0*/  @!P4 FADD R2, R2, R19 ;  /* 0x000000130202c221 */ /* 0x004fe40000000000 */
[----:B------:R-:W1:Y:S01]  /*04e0*/  @!P2 LDC.64 R18, c[0x0][0x380] ;  /* 0x0000e000ff12ab82 */ /* 0x000e620000000a00 */
[----:B------:R-:W-:-:S04]  /*04f0*/  ISETP.GE.AND P4, PT, R29, R4, PT ;  /* 0x000000041d00720c */ /* 0x000fc80003f86270 */
[----:B------:R-:W-:Y:S01]  /*0500*/  ISETP.LT.OR P4, PT, R29, RZ, P4 ;  /* 0x000000ff1d00720c */ /* 0x000fe20002781670 */
[----:B---3--:R-:W-:Y:S01]  /*0510*/  @!P0 FADD R2, R2, R24 ;  /* 0x0000001802028221 */ /* 0x008fe20000000000 */
[----:B------:R-:W-:-:S04]  /*0520*/  ISETP.GE.AND P0, PT, R27, R4, PT ;  /* 0x000000041b00720c */ /* 0x000fc80003f06270 */
[----:B------:R-:W-:-:S07]  /*0530*/  ISETP.LT.OR P0, PT, R27, RZ, P0 ;  /* 0x000000ff1b00720c */ /* 0x000fce0000701670 */
[----:B0-----:R-:W0:Y:S01]  /*0540*/  @!P4 LDC.64 R14, c[0x0][0x380] ;  /* 0x0000e000ff0ecb82 */ /* 0x001e220000000a00 */
[----:B-1----:R-:W-:-:S07]  /*0550*/  @!P2 IMAD.WIDE.U32 R18, R21, 0x4, R18 ;  /* 0x000000041512a825 */ /* 0x002fce00078e0012 */
[----:B------:R-:W1:Y:S01]  /*0560*/  @!P0 LDC.64 R20, c[0x0][0x380] ;  /* 0x0000e000ff148b82 */ /* 0x000e620000000a00 */
[----:B------:R-:W2:Y:S01]  /*0570*/  @!P2 LDG.E R19, desc[UR4][R18.64] ;  /* 0x000000041213a981 */ /* 0x000ea2000c1e1900 */
[----:B0-----:R-:W-:-:S06]  /*0580*/  @!P4 IMAD.WIDE.U32 R24, R29, 0x4, R14 ;  /* 0x000000041d18c825 */ /* 0x001fcc00078e000e */
[----:B------:R-:W3:Y:S01]  /*0590*/  @!P4 LDG.E R25, desc[UR4][R24.64] ;  /* 0x000000041819c981 */ /* 0x000ee2000c1e1900 */
[----:B-1----:R-:W-:-:S06]  /*05a0*/  @!P0 IMAD.WIDE.U32 R20, R27, 0x4, R20 ;  /* 0x000000041b148825 */ /* 0x002fcc00078e0014 */
[----:B------:R-:W3:Y:S01]  /*05b0*/  @!P0 LDG.E R21, desc[UR4][R20.64] ;  /* 0x0000000414158981 */ /* 0x000ee2000c1e1900 */
[----:B------:R-:W-:Y:S02]  /*05c0*/  @!P1 VIADD R0, R0, 0x1 ;  /* 0x0000000100009836 */ /* 0x000fe40000000000 */
[----:B-----5:R-:W-:Y:S01]  /*05d0*/  @!P1 FADD R2, R2, R22 ;  /* 0x0000001602029221 */ /* 0x020fe20000000000 */
[----:B------:R-:W-:Y:S02]  /*05e0*/  VIADD R8, R8, 0x8 ;  /* 0x0000000808087836 */ /* 0x000fe40000000000 */
[----:B------:R-:W-:Y:S01]  /*05f0*/  @!P3 IADD3 R0, PT, PT, R0, 0x1, RZ ;  /* 0x000000010000b810 */ /* 0x000fe20007ffe0ff */
[----:B------:R-:W-:Y:S02]  /*0600*/  @!P3 FADD R2, R2, R17 ;  /* 0x000000110202b221 */ /* 0x000fe40000000000 */
[----:B------:R-:W-:Y:S02]  /*0610*/  ISETP.NE.AND P1, PT, R8, RZ, PT ;  /* 0x000000ff0800720c */ /* 0x000fe40003f25270 */
[----:B------:R-:W-:-:S04]  /*0620*/  @!P2 VIADD R0, R0, 0x1 ;  /* 0x000000010000a836 */ /* 0x000fc80000000000 */
[----:B------:R-:W-:-:S04]  /*0630*/  @!P5 VIADD R0, R0, 0x1 ;  /* 0x000000010000d836 */ /* 0x000fc80000000000 */
[----:B------:R-:W-:Y:S02]  /*0640*/  @!P4 VIADD R0, R0, 0x1 ;  /* 0x000000010000c836 */ /* 0x000fe40000000000 */
[----:B------:R-:W-:-:S03]  /*0650*/  VIADD R23, R23, 0x8 ;  /* 0x0000000817177836 */ /* 0x000fc60000000000 */
[----:B------:R-:W-:Y:S01]  /*0660*/  @!P0 IADD3 R0, PT, PT, R0, 0x1, RZ ;  /* 0x0000000100008810 */ /* 0x000fe20007ffe0ff */
[----:B--2---:R-:W-:-:S04]  /*0670*/  @!P2 FADD R2, R2, R19 ;  /* 0x000000130202a221 */ /* 0x004fc80000000000 */
[----:B----4-:R-:W-:-:S04]  /*0680*/  @!P5 FADD R2, R2, R13 ;  /* 0x0000000d0202d221 */ /* 0x010fc80000000000 */
[----:B---3--:R-:W-:-:S04]  /*0690*/  @!P4 FADD R2, R2, R25 ;  /* 0x000000190202c221 */ /* 0x008fc80000000000 */
[----:B------:R-:W-:Y:S01]  /*06a0*/  @!P0 FADD R2, R2, R21 ;  /* 0x0000001502028221 */ /* 0x000fe20000000000 */
[----:B------:R-:W-:Y:S06]  /*06b0*/  @P1 BRA `(.L_x_27) ;  /* 0xfffffff800e81947 */ /* 0x000fec000383ffff */
.L_x_26:
[----:B------:R-:W-:Y:S05]  /*06c0*/  BSYNC.RECONVERGENT B1 ;  /* 0x0000000000017941 */ /* 0x000fea0003800200 */
.L_x_25:
[----:B------:R-:W-:Y:S04]  /*06d0*/  BSSY.RECONVERGENT B1, `(.L_x_28) ;  /* 0x0000054000017945 */ /* 0x000fe80003800200 */
        /* <DEDUP_REMOVED lines=14> */
[-C--:B---3--:R-:W-:Y:S02]  /*07c0*/  ISETP.GE.AND P1, PT, R19, R4.reuse, PT ;  /* 0x000000041300720c */ /* 0x088fe40003f26270 */
[----:B------:R-:W-:Y:S02]  /*07d0*/  ISETP.LT.OR P0, PT, R7, RZ, P0 ;  /* 0x000000ff0700720c */ /* 0x000fe40000701670 */
[-C--:B----4-:R-:W-:Y:S02]  /*07e0*/  ISETP.GE.AND P2, PT, R21, R4.reuse, PT ;  /* 0x000000041500720c */ /* 0x090fe40003f46270 */
        /* <DEDUP_REMOVED lines=10> */
[----:B-1----:R-:W-:-:S06]  /*0890*/  @!P1 IMAD.WIDE.U32 R14, R19, 0x4, R14 ;  /* 0x00000004130e9825 */ /* 0x002fcc00078e000e */
[----:B------:R-:W4:Y:S01]  /*08a0*/  @!P1 LDG.E R15, desc[UR4][R14.64] ;  /* 0x000000040e0f9981 */ /* 0x000f22000c1e1900 */
[----:B--2---:R-:W-:-:S06]  /*08b0*/  @!P2 IMAD.WIDE.U32 R12, R21, 0x4, R12 ;  /* 0x00000004150ca825 */ /* 0x004fcc00078e000c */
[----:B------:R-:W2:Y:S01]  /*08c0*/  @!P2 LDG.E R13, desc[UR4][R12.64] ;  /* 0x000000040c0da981 */ /* 0x000ea2000c1e1900 */
[----:B---3--:R-:W-:-:S06]  /*08d0*/  @!P4 IMAD.WIDE.U32 R10, R23, 0x4, R10 ;  /* 0x00000004170ac825 */ /* 0x008fcc00078e000a */
[----:B------:R-:W3:Y:S01]  /*08e0*/  @!P4 LDG.E R11, desc[UR4][R10.64] ;  /* 0x000000040a0bc981 */ /* 0x000ee2000c1e1900 */
[----:B------:R-:W-:-:S04]  /*08f0*/  @!P0 VIADD R0, R0, 0x1 ;  /* 0x0000000100008836 */ /* 0x000fc80000000000 */
[----:B------:R-:W-:-:S04]  /*0900*/  @!P1 VIADD R0, R0, 0x1 ;  /* 0x0000000100009836 */ /* 0x000fc80000000000 */
[----:B------:R-:W-:Y:S02]  /*0910*/  @!P2 VIADD R0, R0, 0x1 ;  /* 0x000000010000a836 */ /* 0x000fe40000000000 */
[----:B------:R-:W-:-:S03]  /*0920*/  VIADD R9, R9, 0x4 ;  /* 0x0000000409097836 */ /* 0x000fc60000000000 */
[----:B------:R-:W-:Y:S01]  /*0930*/  @!P4 IADD3 R0, PT, PT, R0, 0x1, RZ ;  /* 0x000000010000c810 */ /* 0x000fe20007ffe0ff */
[----:B----4-:R-:W-:-:S04]  /*0940*/  @!P0 FADD R2, R2, R17 ;  /* 0x0000001102028221 */ /* 0x010fc80000000000 */
[----:B------:R-:W-:-:S04]  /*0950*/  @!P1 FADD R2, R2, R15 ;  /* 0x0000000f02029221 */ /* 0x000fc80000000000 */
[----:B--2---:R-:W-:-:S04]  /*0960*/  @!P2 FADD R2, R2, R13 ;  /* 0x0000000d0202a221 */ /* 0x004fc80000000000 */
[----:B---3--:R-:W-:-:S07]  /*0970*/  @!P4 FADD R2, R2, R11 ;  /* 0x0000000b0202c221 */ /* 0x008fce0000000000 */
.L_x_31:
[----:B------:R-:W-:Y:S05]  /*0980*/  BSYNC.RECONVERGENT B2 ;  /* 0x0000000000027941 */ /* 0x000fea0003800200 */
.L_x_30:
[----:B------:R-:W-:Y:S05]  /*0990*/  @!P3 BRA `(.L_x_29) ;  /* 0x00000000009cb947 */ /* 0x000fea0003800000 */
[----:B------:R-:W-:Y:S01]  /*09a0*/  ISETP.NE.AND P0, PT, R8, 0x1, PT ;  /* 0x000000010800780c */ /* 0x000fe20003f05270 */
[----:B------:R-:W-:Y:S01]  /*09b0*/  BSSY.RECONVERGENT B2, `(.L_x_32) ;  /* 0x0000018000027945 */ /* 0x000fe20003800200 */
[----:B------:R-:W-:-:S04]  /*09c0*/  LOP3.LUT R5, R5, 0x1, RZ, 0xc0, !PT ;  /* 0x0000000105057812 */ /* 0x000fc800078ec0ff */
[----:B------:R-:W-:-:S07]  /*09d0*/  ISETP.NE.U32.AND P2, PT, R5, 0x1, PT ;  /* 0x000000010500780c */ /* 0x000fce0003f45070 */
[----:B------:R-:W-:Y:S06]  /*09e0*/  @!P0 BRA `(.L_x_33) ;  /* 0x0000000000508947 */ /* 0x000fec0003800000 */
[----:B------:R-:W0:Y:S01]  /*09f0*/  LDC.64 R10, c[0x0][0x388] ;  /* 0x0000e200ff0a7b82 */ /* 0x000e220000000a00 */
[----:B-----5:R-:W-:-:S04]  /*0a00*/  IMAD.IADD R15, R6, 0x1, R9 ;  /* 0x00000001060f7824 */ /* 0x020fc800078e0209 */
[----:B0-----:R-:W-:-:S05]  /*0a10*/  IMAD.WIDE R14, R15, 0x4, R10 ;  /* 0x000000040f0e7825 */ /* 0x001fca00078e020a */
[----:B------:R-:W2:Y:S04]  /*0a20*/  LDG.E R5, desc[UR4][R14.64] ;  /* 0x000000040e057981 */ /* 0x000ea8000c1e1900 */
[----:B------:R-:W3:Y:S01]  /*0a30*/  LDG.E R7, desc[UR4][R14.64+0x4] ;  /* 0x000004040e077981 */ /* 0x000ee2000c1e1900 */
[-C--:B--2---:R-:W-:Y:S02]  /*0a40*/  ISETP.GE.AND P0, PT, R5, R4.reuse, PT ;  /* 0x000000040500720c */ /* 0x084fe40003f06270 */
[----:B---3--:R-:W-:Y:S02]  /*0a50*/  ISETP.GE.AND P1, PT, R7, R4, PT ;  /* 0x000000040700720c */ /* 0x008fe40003f26270 */
[----:B------:R-:W-:Y:S02]  /*0a60*/  ISETP.LT.OR P0, PT, R5, RZ, P0 ;  /* 0x000000ff0500720c */ /* 0x000fe40000701670 */
[----:B------:R-:W-:-:S11]  /*0a70*/  ISETP.LT.OR P1, PT, R7, RZ, P1 ;  /* 0x000000ff0700720c */ /* 0x000fd60000f21670 */
[----:B------:R-:W0:Y:S08]  /*0a80*/  @!P0 LDC.64 R10, c[0x0][0x380] ;  /* 0x0000e000ff0a8b82 */ /* 0x000e300000000a00 */
[----:B------:R-:W1:Y:S01]  /*0a90*/  @!P1 LDC.64 R12, c[0x0][0x380] ;  /* 0x0000e000ff0c9b82 */ /* 0x000e620000000a00 */
[----:B0-----:R-:W-:-:S06]  /*0aa0*/  @!P0 IMAD.WIDE.U32 R10, R5, 0x4, R10 ;  /* 0x00000004050a8825 */ /* 0x001fcc00078e000a */
[----:B------:R-:W2:Y:S01]  /*0ab0*/  @!P0 LDG.E R11, desc[UR4][R10.64] ;  /* 0x000000040a0b8981 */ /* 0x000ea2000c1e1900 */
[----:B-1----:R-:W-:-:S06]  /*0ac0*/  @!P1 IMAD.WIDE.U32 R12, R7, 0x4, R12 ;  /* 0x00000004070c9825 */ /* 0x002fcc00078e000c */
[----:B------:R-:W3:Y:S01]  /*0ad0*/  @!P1 LDG.E R13, desc[UR4][R12.64] ;  /* 0x000000040c0d9981 */ /* 0x000ee2000c1e1900 */
[----:B------:R-:W-:Y:S02]  /*0ae0*/  @!P0 VIADD R0, R0, 0x1 ;  /* 0x0000000100008836 */ /* 0x000fe40000000000 */
[----:B------:R-:W-:Y:S02]  /*0af0*/  VIADD R9, R9, 0x2 ;  /* 0x0000000209097836 */ /* 0x000fe40000000000 */
[----:B------:R-:W-:Y:S02]  /*0b00*/  @!P1 VIADD R0, R0, 0x1 ;  /* 0x0000000100009836 */ /* 0x000fe40000000000 */
[----:B--2---:R-:W-:-:S04]  /*0b10*/  @!P0 FADD R2, R2, R11 ;  /* 0x0000000b02028221 */ /* 0x004fc80000000000 */
[----:B---3--:R-:W-:-:S07]  /*0b20*/  @!P1 FADD R2, R2, R13 ;  /* 0x0000000d02029221 */ /* 0x008fce0000000000 */
.L_x_33:
[----:B------:R-:W-:Y:S05]  /*0b30*/  BSYNC.RECONVERGENT B2 ;  /* 0x0000000000027941 */ /* 0x000fea0003800200 */
.L_x_32:
        /* <DEDUP_REMOVED lines=8> */
[----:B------:R-:W0:Y:S02]  /*0bc0*/  LDC.64 R4, c[0x0][0x380] ;  /* 0x0000e000ff047b82 */ /* 0x000e240000000a00 */
[----:B0-----:R-:W-:-:S06]  /*0bd0*/  IMAD.WIDE.U32 R4, R7, 0x4, R4 ;  /* 0x0000000407047825 */ /* 0x001fcc00078e0004 */
[----:B------:R-:W2:Y:S01]  /*0be0*/  LDG.E R5, desc[UR4][R4.64] ;  /* 0x0000000404057981 */ /* 0x000ea2000c1e1900 */
[----:B------:R-:W-:Y:S01]  /*0bf0*/  IADD3 R0, PT, PT, R0, 0x1, RZ ;  /* 0x0000000100007810 */ /* 0x000fe20007ffe0ff */
[----:B--2---:R-:W-:-:S07]  /*0c00*/  FADD R2, R2, R5 ;  /* 0x0000000502027221 */ /* 0x004fce0000000000 */
.L_x_29:
[----:B------:R-:W-:Y:S05]  /*0c10*/  BSYNC.RECONVERGENT B1 ;  /* 0x0000000000017941 */ /* 0x000fea0003800200 */
.L_x_28:
[----:B------:R-:W-:-:S07]  /*0c20*/  I2FP.F32.S32 R13, R0 ;  /* 0x00000000000d7245 */ /* 0x000fce0000201400 */
.L_x_24:
[----:B------:R-:W-:Y:S05]  /*0c30*/  BSYNC.RECONVERGENT B0 ;  /* 0x0000000000007941 */ /* 0x000fea0003800200 */
.L_x_23:
[----:B------:R-:W0:Y:S01]  /*0c40*/  MUFU.RCP R0, R13 ;  /* 0x0000000d00007308 */ /* 0x000e220000001000 */
[----:B------:R-:W-:Y:S07]  /*0c50*/  BSSY.RECONVERGENT B0, `(.L_x_34) ;  /* 0x000000c000007945 */ /* 0x000fee0003800200 */
[----:B-----5:R-:W1:Y:S01]  /*0c60*/  FCHK P0, R2, R13 ;  /* 0x0000000d02007302 */ /* 0x020e620000000000 */
[----:B0-----:R-:W-:-:S04]  /*0c70*/  FFMA R5, R0, -R13, 1 ;  /* 0x3f80000000057423 */ /* 0x001fc8000000080d */
[----:B------:R-:W-:-:S04]  /*0c80*/  FFMA R5, R0, R5, R0 ;  /* 0x0000000500057223 */ /* 0x000fc80000000000 */
[----:B------:R-:W-:-:S04]  /*0c90*/  FFMA R7, R5, R2, RZ ;  /* 0x0000000205077223 */ /* 0x000fc800000000ff */
[----:B------:R-:W-:-:S04]  /*0ca0*/  FFMA R0, R7, -R13, R2 ;  /* 0x8000000d07007223 */ /* 0x000fc80000000002 */
[----:B------:R-:W-:Y:S01]  /*0cb0*/  FFMA R7, R5, R0, R7 ;  /* 0x0000000005077223 */ /* 0x000fe20000000007 */
[----:B-1----:R-:W-:Y:S06]  /*0cc0*/  @!P0 BRA `(.L_x_35) ;  /* 0x0000000000108947 */ /* 0x002fec0003800000 */
[----:B------:R-:W-:Y:S01]  /*0cd0*/  IMAD.MOV.U32 R5, RZ, RZ, R13 ;  /* 0x000000ffff057224 */ /* 0x000fe200078e000d */
[----:B------:R-:W-:-:S07]  /*0ce0*/  MOV R4, 0xd00 ;  /* 0x00000d0000047802 */ /* 0x000fce0000000f00 */
[----:B------:R-:W-:Y:S05]  /*0cf0*/  CALL.REL.NOINC `($__internal_1_$__cuda_sm3x_div_rn_noftz_f32_slowpath) ;  /* 0x0000000000187944 */ /* 0x000fea0003c00000 */
[----:B------:R-:W-:-:S07]  /*0d00*/  IMAD.MOV.U32 R7, RZ, RZ, R0 ;  /* 0x000000ffff077224 */ /* 0x000fce00078e0000 */
.L_x_35:
[----:B------:R-:W-:Y:S05]  /*0d10*/  BSYNC.RECONVERGENT B0 ;  /* 0x0000000000007941 */ /* 0x000fea0003800200 */
.L_x_34:
[----:B------:R-:W0:Y:S02]  /*0d20*/  LDC.64 R4, c[0x0][0x3a0] ;  /* 0x0000e800ff047b82 */ /* 0x000e240000000a00 */
[----:B0-----:R-:W-:-:S05]  /*0d30*/  IMAD.WIDE R2, R3, 0x4, R4 ;  /* 0x0000000403027825 */ /* 0x001fca00078e0204 */
[----:B------:R-:W-:Y:S01]  /*0d40*/  STG.E desc[UR4][R2.64], R7 ;  /* 0x0000000702007986 */ /* 0x000fe2000c101904 */
[----:B------:R-:W-:Y:S05]  /*0d50*/  EXIT ;  /* 0x000000000000794d */ /* 0x000fea0003800000 */
        .weak           $__internal_1_$__cuda_sm3x_div_rn_noftz_f32_slowpath
        .type           $__internal_1_$__cuda_sm3x_div_rn_noftz_f32_slowpath,@function
        .size           $__internal_1_$__cuda_sm3x_div_rn_noftz_f32_slowpath,(.L_x_49 - $__internal_1_$__cuda_sm3x_div_rn_noftz_f32_slowpath)
$__internal_1_$__cuda_sm3x_div_rn_noftz_f32_slowpath:
[----:B------:R-:W-:Y:S01]  /*0d60*/  SHF.R.U32.HI R6, RZ, 0x17, R5 ;  /* 0x00000017ff067819 */ /* 0x000fe20000011605 */
[----:B------:R-:W-:Y:S01]  /*0d70*/  BSSY.RECONVERGENT B1, `(.L_x_36) ;  /* 0x0000062000017945 */ /* 0x000fe20003800200 */
[----:B------:R-:W-:Y:S02]  /*0d80*/  SHF.R.U32.HI R0, RZ, 0x17, R2 ;  /* 0x00000017ff007819 */ /* 0x000fe40000011602 */
[----:B------:R-:W-:Y:S02]  /*0d90*/  LOP3.LUT R12, R6, 0xff, RZ, 0xc0, !PT ;  /* 0x000000ff060c7812 */ /* 0x000fe400078ec0ff */
[----:B------:R-:W-:-:S03]  /*0da0*/  LOP3.LUT R10, R0, 0xff, RZ, 0xc0, !PT ;  /* 0x000000ff000a7812 */ /* 0x000fc600078ec0ff */
[----:B------:R-:W-:Y:S02]  /*0db0*/  VIADD R7, R12, 0xffffffff ;  /* 0xffffffff0c077836 */ /* 0x000fe40000000000 */
[----:B------:R-:W-:-:S03]  /*0dc0*/  VIADD R0, R10, 0xffffffff ;  /* 0xffffffff0a007836 */ /* 0x000fc60000000000 */
[----:B------:R-:W-:-:S04]  /*0dd0*/  ISETP.GT.U32.AND P0, PT, R7, 0xfd, PT ;  /* 0x000000fd0700780c */ /* 0x000fc80003f04070 */
[----:B------:R-:W-:-:S13]  /*0de0*/  ISETP.GT.U32.OR P0, PT, R0, 0xfd, P0 ;  /* 0x000000fd0000780c */ /* 0x000fda0000704470 */
[----:B------:R-:W-:Y:S01]  /*0df0*/  @!P0 MOV R6, RZ ;  /* 0x000000ff00068202 */ /* 0x000fe20000000f00 */
        /* <DEDUP_REMOVED lines=19> */
[----:B------:R-:W-:Y:S02]  /*0f30*/  @P0 IMAD.MOV.U32 R6, RZ, RZ, RZ ;  /* 0x000000ffff060224 */ /* 0x000fe400078e00ff */
[----:B------:R-:W-:Y:S01]  /*0f40*/  @!P0 FFMA R2, R2, 1.84467440737095516160e+19, RZ ;  /* 0x5f80000002028823 */ /* 0x000fe200000000ff */
[----:B------:R-:W-:Y:S02]  /*0f50*/  @!P0 IMAD.MOV.U32 R6, RZ, RZ, -0x40 ;  /* 0xffffffc0ff068424 */ /* 0x000fe400078e00ff */
[----:B------:R-:W-:Y:S02]  /*0f60*/  @!P1 FFMA R5, R5, 1.84467440737095516160e+19, RZ ;  /* 0x5f80000005059823 */ /* 0x000fe400000000ff */
[----:B------:R-:W-:-:S07]  /*0f70*/  @!P1 VIADD R6, R6, 0x40 ;  /* 0x0000004006069836 */ /* 0x000fce0000000000 */
.L_x_37:
[----:B------:R-:W-:Y:S01]  /*0f80*/  LEA R0, R12, 0xc0800000, 0x17 ;  /* 0xc08000000c007811 */ /* 0x000fe200078eb8ff */
[----:B------:R-:W-:Y:S04]  /*0f90*/  BSSY.RECONVERGENT B2, `(.L_x_42) ;  /* 0x0000036000027945 */ /* 0x000fe80003800200 */
[----:B------:R-:W-:Y:S01]  /*0fa0*/  IMAD.IADD R7, R5, 0x1, -R0 ;  /* 0x0000000105077824 */ /* 0x000fe200078e0a00 */
[----:B------:R-:W-:-:S03]  /*0fb0*/  IADD3 R5, PT, PT, R10, -0x7f, RZ ;  /* 0xffffff810a057810 */ /* 0x000fc60007ffe0ff */
[----:B------:R-:W0:Y:S01]  /*0fc0*/  MUFU.RCP R8, R7 ;  /* 0x0000000700087308 */ /* 0x000e220000001000 */
[----:B------:R-:W-:Y:S01]  /*0fd0*/  FADD.FTZ R9, -R7, -RZ ;  /* 0x800000ff07097221 */ /* 0x000fe20000010100 */
[C---:B------:R-:W-:Y:S01]  /*0fe0*/  IMAD R0, R5.reuse, -0x800000, R2 ;  /* 0xff80000005007824 */ /* 0x040fe200078e0202 */
[----:B------:R-:W-:-:S05]  /*0ff0*/  IADD3 R5, PT, PT, R5, 0x7f, -R12 ;  /* 0x0000007f05057810 */ /* 0x000fca0007ffe80c */
[----:B------:R-:W-:Y:S02]  /*1000*/  IMAD.IADD R5, R5, 0x1, R6 ;  /* 0x0000000105057824 */ /* 0x000fe400078e0206 */
        /* <DEDUP_REMOVED lines=21> */
[C---:B------:R-:W-:Y:S02]  /*1160*/  VIADD R7, R10.reuse, 0x20 ;  /* 0x000000200a077836 */ /* 0x040fe40000000000 */
[CCC-:B------:R-:W-:Y:S01]  /*1170*/  FFMA.RM R5, R13.reuse, R9.reuse, R8.reuse ;  /* 0x000000090d057223 */ /* 0x1c0fe20000004008 */
[----:B------:R-:W-:Y:S02]  /*1180*/  ISETP.NE.AND P2, PT, R10, RZ, PT ;  /* 0x000000ff0a00720c */ /* 0x000fe40003f45270 */
[----:B------:R-:W-:Y:S01]  /*1190*/  LOP3.LUT R6, R2, 0x7fffff, RZ, 0xc0, !PT ;  /* 0x007fffff02067812 */ /* 0x000fe200078ec0ff */
[----:B------:R-:W-:Y:S01]  /*11a0*/  FFMA.RP R2, R13, R9, R8 ;  /* 0x000000090d027223 */ /* 0x000fe20000008008 */
[----:B------:R-:W-:Y:S02]  /*11b0*/  ISETP.NE.AND P1, PT, R10, RZ, PT ;  /* 0x000000ff0a00720c */ /* 0x000fe40003f25270 */
[----:B------:R-:W-:-:S02]  /*11c0*/  LOP3.LUT R6, R6, 0x800000, RZ, 0xfc, !PT ;  /* 0x0080000006067812 */ /* 0x000fc400078efcff */
[----:B------:R-:W-:Y:S02]  /*11d0*/  IADD3 R8, PT, PT, -R10, RZ, RZ ;  /* 0x000000ff0a087210 */ /* 0x000fe40007ffe1ff */
[----:B------:R-:W-:Y:S02]  /*11e0*/  SHF.L.U32 R7, R6, R7, RZ ;  /* 0x0000000706077219 */ /* 0x000fe400000006ff */
[----:B------:R-:W-:Y:S02]  /*11f0*/  FSETP.NEU.FTZ.AND P0, PT, R2, R5, PT ;  /* 0x000000050200720b */ /* 0x000fe40003f1d000 */
[----:B------:R-:W-:Y:S02]  /*1200*/  SEL R5, R8, RZ, P2 ;  /* 0x000000ff08057207 */ /* 0x000fe40001000000 */
[----:B------:R-:W-:Y:S02]  /*1210*/  ISETP.NE.AND P1, PT, R7, RZ, P1 ;  /* 0x000000ff0700720c */ /* 0x000fe40000f25270 */
[----:B------:R-:W-:-:S02]  /*1220*/  SHF.R.U32.HI R5, RZ, R5, R6 ;  /* 0x00000005ff057219 */ /* 0x000fc40000011606 */
[----:B------:R-:W-:Y:S02]  /*1230*/  PLOP3.LUT P0, PT, P0, P1, PT, 0xf8, 0x8f ;  /* 0x00000000008f781c */ /* 0x000fe40000703f70 */
[----:B------:R-:W-:Y:S02]  /*1240*/  SHF.R.U32.HI R7, RZ, 0x1, R5 ;  /* 0x00000001ff077819 */ /* 0x000fe40000011605 */
[----:B------:R-:W-:-:S04]  /*1250*/  SEL R2, RZ, 0x1, !P0 ;  /* 0x00000001ff027807 */ /* 0x000fc80004000000 */
[----:B------:R-:W-:-:S04]  /*1260*/  LOP3.LUT R2, R2, 0x1, R7, 0xf8, !PT ;  /* 0x0000000102027812 */ /* 0x000fc800078ef807 */
[----:B------:R-:W-:-:S05]  /*1270*/  LOP3.LUT R2, R2, R5, RZ, 0xc0, !PT ;  /* 0x0000000502027212 */ /* 0x000fca00078ec0ff */
[----:B------:R-:W-:-:S05]  /*1280*/  IMAD.IADD R7, R7, 0x1, R2 ;  /* 0x0000000107077824 */ /* 0x000fca00078e0202 */
[----:B------:R-:W-:Y:S01]  /*1290*/  LOP3.LUT R0, R7, R0, RZ, 0xfc, !PT ;  /* 0x0000000007007212 */ /* 0x000fe200078efcff */
[----:B------:R-:W-:Y:S06]  /*12a0*/  BRA `(.L_x_45) ;  /* 0x0000000000107947 */ /* 0x000fec0003800000 */
.L_x_44:
[----:B------:R-:W-:-:S04]  /*12b0*/  LOP3.LUT R0, R0, 0x80000000, RZ, 0xc0, !PT ;  /* 0x8000000000007812 */ /* 0x000fc800078ec0ff */
[----:B------:R-:W-:Y:S01]  /*12c0*/  LOP3.LUT R0, R0, 0x7f800000, RZ, 0xfc, !PT ;  /* 0x7f80000000007812 */ /* 0x000fe200078efcff */
[----:B------:R-:W-:Y:S06]  /*12d0*/  BRA `(.L_x_45) ;  /* 0x0000000000047947 */ /* 0x000fec0003800000 */
.L_x_43:
[----:B------:R-:W-:-:S07]  /*12e0*/  IMAD R0, R5, 0x800000, R0 ;  /* 0x0080000005007824 */ /* 0x000fce00078e0200 */
.L_x_45:
[----:B------:R-:W-:Y:S05]  /*12f0*/  BSYNC.RECONVERGENT B2 ;  /* 0x0000000000027941 */ /* 0x000fea0003800200 */
.L_x_42:
[----:B------:R-:W-:Y:S05]  /*1300*/  BRA `(.L_x_46) ;  /* 0x0000000000207947 */ /* 0x000fea0003800000 */
.L_x_41:
[----:B------:R-:W-:-:S04]  /*1310*/  LOP3.LUT R0, R5, 0x80000000, R2, 0x48, !PT ;  /* 0x8000000005007812 */ /* 0x000fc800078e4802 */
[----:B------:R-:W-:Y:S01]  /*1320*/  LOP3.LUT R0, R0, 0x7f800000, RZ, 0xfc, !PT ;  /* 0x7f80000000007812 */ /* 0x000fe200078efcff */
[----:B------:R-:W-:Y:S06]  /*1330*/  BRA `(.L_x_46) ;  /* 0x0000000000147947 */ /* 0x000fec0003800000 */
.L_x_40:
[----:B------:R-:W-:Y:S01]  /*1340*/  LOP3.LUT R0, R5, 0x80000000, R2, 0x48, !PT ;  /* 0x8000000005007812 */ /* 0x000fe200078e4802 */
[----:B------:R-:W-:Y:S06]  /*1350*/  BRA `(.L_x_46) ;  /* 0x00000000000c7947 */ /* 0x000fec0003800000 */
.L_x_39:
[----:B------:R-:W0:Y:S01]  /*1360*/  MUFU.RSQ R0, -QNAN ;  /* 0xffc0000000007908 */ /* 0x000e220000001400 */
[----:B------:R-:W-:Y:S05]  /*1370*/  BRA `(.L_x_46) ;  /* 0x0000000000047947 */ /* 0x000fea0003800000 */
.L_x_38:
[----:B------:R-:W-:-:S07]  /*1380*/  FADD.FTZ R0, R2, R5 ;  /* 0x0000000502007221 */ /* 0x000fce0000010000 */
.L_x_46:
[----:B------:R-:W-:Y:S05]  /*1390*/  BSYNC.RECONVERGENT B1 ;  /* 0x0000000000017941 */ /* 0x000fea0003800200 */
.L_x_36:
[----:B------:R-:W-:-:S04]  /*13a0*/  IMAD.MOV.U32 R5, RZ, RZ, 0x0 ;  /* 0x00000000ff057424 */ /* 0x000fc800078e00ff */
[----:B0-----:R-:W-:Y:S05]  /*13b0*/  RET.REL.NODEC R4 `(_Z24smoothSimpleAverageNaivePKfPKiS2_S2_Pfi) ;  /* 0xffffffec04107950 */ /* 0x001fea0003c3ffff */
.L_x_47:
        /* <DEDUP_REMOVED lines=12> */
.L_x_49:


//--------------------- .nv.shared.reserved.0     --------------------------
	.section	.nv.shared.reserved.0,"aw",@nobits
	.weak		__nv_reservedSMEM_offset_0_alias
	.size		__nv_reservedSMEM_offset_0_alias, 0, 64
	.other		__nv_reservedSMEM_offset_0_alias,@"STO_CUDA_RESERVED_SHARED STV_DEFAULT"
__nv_reservedSMEM_offset_0_alias:
	.zero		0
	.zero		64


//--------------------- .nv.constant0._Z19smoothGaussianNaivePKfPKiS2_S2_Pfiff --------------------------
	.section	.nv.constant0._Z19smoothGaussianNaivePKfPKiS2_S2_Pfiff,"a",@progbits
	.sectionflags	@""
	.align	4
.nv.constant0._Z19smoothGaussianNaivePKfPKiS2_S2_Pfiff:
	.zero		948


//--------------------- .nv.constant0._Z24smoothSimpleAverageNaivePKfPKiS2_S2_Pfi --------------------------
	.section	.nv.constant0._Z24smoothSimpleAverageNaivePKfPKiS2_S2_Pfi,"a",@progbits
	.sectionflags	@""
	.align	4
.nv.constant0._Z24smoothSimpleAverageNaivePKfPKiS2_S2_Pfi:
	.zero		940


//--------------------- SYMBOLS --------------------------

	.type		.nv.reservedSmem.offset0,@object
	.size		.nv.reservedSmem.offset0,0x4
